//
// Generated by NVIDIA NVVM Compiler
//
// Compiler Build ID: CL-36424714
// Cuda compilation tools, release 13.0, V13.0.88
// Based on NVVM 20.0.0
//

.version 9.0
.target sm_100
.address_size 64

	// .globl	_Z4initPdS_S_dii
.func  (.param .align 16 .b8 func_retval0[16]) __internal_trig_reduction_slowpathd
(
	.param .b64 __internal_trig_reduction_slowpathd_param_0
)
;
.func  (.param .b64 func_retval0) __internal_accurate_pow
(
	.param .b64 __internal_accurate_pow_param_0
)
;
// _ZZ6evolvePdS_S_S_diiE5cache has been demoted
.global .align 8 .b8 __cudart_i2opi_d[144] = {8, 93, 141, 31, 177, 95, 251, 107, 234, 146, 82, 138, 247, 57, 7, 61, 123, 241, 229, 235, 199, 186, 39, 117, 45, 234, 95, 158, 102, 63, 70, 79, 183, 9, 203, 39, 207, 126, 54, 109, 31, 109, 10, 90, 139, 17, 47, 239, 15, 152, 5, 222, 255, 151, 248, 31, 59, 40, 249, 189, 139, 95, 132, 156, 244, 57, 83, 131, 57, 214, 145, 57, 65, 126, 95, 180, 38, 112, 156, 233, 132, 68, 187, 46, 245, 53, 130, 232, 62, 167, 41, 177, 28, 235, 29, 254, 28, 146, 209, 9, 234, 46, 73, 6, 224, 210, 77, 66, 58, 110, 36, 183, 97, 197, 187, 222, 171, 99, 81, 254, 65, 144, 67, 60, 153, 149, 98, 219, 192, 221, 52, 245, 209, 87, 39, 252, 41, 21, 68, 78, 110, 131, 249, 162};
.global .align 16 .b8 __cudart_sin_cos_coeffs[128] = {70, 210, 176, 44, 241, 229, 90, 190, 146, 227, 172, 105, 227, 29, 199, 62, 161, 98, 219, 25, 160, 1, 42, 191, 24, 8, 17, 17, 17, 17, 129, 63, 84, 85, 85, 85, 85, 85, 197, 191, 0, 0, 0, 0, 0, 0, 0, 0, 0, 0, 0, 0, 0, 0, 0, 0, 100, 129, 253, 32, 131, 255, 168, 189, 40, 133, 239, 193, 167, 238, 33, 62, 217, 230, 6, 142, 79, 126, 146, 190, 233, 188, 221, 25, 160, 1, 250, 62, 71, 93, 193, 22, 108, 193, 86, 191, 81, 85, 85, 85, 85, 85, 165, 63, 0, 0, 0, 0, 0, 0, 224, 191, 0, 0, 0, 0, 0, 0, 240, 63};

.visible .entry _Z4initPdS_S_dii(
	.param .u64 .ptr .align 1 _Z4initPdS_S_dii_param_0,
	.param .u64 .ptr .align 1 _Z4initPdS_S_dii_param_1,
	.param .u64 .ptr .align 1 _Z4initPdS_S_dii_param_2,
	.param .f64 _Z4initPdS_S_dii_param_3,
	.param .u32 _Z4initPdS_S_dii_param_4,
	.param .u32 _Z4initPdS_S_dii_param_5
)
{
	.reg .pred 	%p<13>;
	.reg .b32 	%r<34>;
	.reg .b64 	%rd<22>;
	.reg .b64 	%fd<74>;

	ld.param.u64 	%rd4, [_Z4initPdS_S_dii_param_2];
	ld.param.f64 	%fd10, [_Z4initPdS_S_dii_param_3];
	ld.param.u32 	%r13, [_Z4initPdS_S_dii_param_4];
	ld.param.u32 	%r14, [_Z4initPdS_S_dii_param_5];
	mov.u32 	%r15, %tid.x;
	mov.u32 	%r16, %ctaid.x;
	mov.u32 	%r1, %ntid.x;
	mad.lo.s32 	%r31, %r16, %r1, %r15;
	mul.lo.s32 	%r3, %r14, %r13;
	setp.ge.s32 	%p3, %r31, %r3;
	@%p3 bra 	$L__BB0_7;
	div.s32 	%r17, %r31, %r13;
	cvt.rn.f64.s32 	%fd11, %r17;
	fma.rn.f64 	%fd12, %fd10, %fd11, 0dBFF0000000000000;
	mul.lo.s32 	%r18, %r17, %r13;
	sub.s32 	%r19, %r31, %r18;
	cvt.rn.f64.s32 	%fd13, %r19;
	fma.rn.f64 	%fd14, %fd10, %fd13, 0dBFF0000000000000;
	mul.f64 	%fd1, %fd12, 0d400921FB54442D18;
	abs.f64 	%fd15, %fd1;
	setp.eq.f64 	%p4, %fd15, 0d7FF0000000000000;
	mul.f64 	%fd16, %fd1, 0d3FE45F306DC9C883;
	cvt.rni.s32.f64 	%r20, %fd16;
	cvt.rn.f64.s32 	%fd17, %r20;
	fma.rn.f64 	%fd18, %fd17, 0dBFF921FB54442D18, %fd1;
	fma.rn.f64 	%fd19, %fd17, 0dBC91A62633145C00, %fd18;
	fma.rn.f64 	%fd20, %fd17, 0dB97B839A252049C0, %fd19;
	setp.ltu.f64 	%p5, %fd15, 0d41E0000000000000;
	mov.f64 	%fd21, 0d0000000000000000;
	mul.rn.f64 	%fd22, %fd1, %fd21;
	mul.f64 	%fd2, %fd14, 0d400921FB54442D18;
	abs.f64 	%fd23, %fd2;
	setp.eq.f64 	%p6, %fd23, 0d7FF0000000000000;
	mul.f64 	%fd24, %fd2, 0d3FE45F306DC9C883;
	cvt.rni.s32.f64 	%r21, %fd24;
	cvt.rn.f64.s32 	%fd25, %r21;
	fma.rn.f64 	%fd26, %fd25, 0dBFF921FB54442D18, %fd2;
	fma.rn.f64 	%fd27, %fd25, 0dBC91A62633145C00, %fd26;
	fma.rn.f64 	%fd28, %fd25, 0dB97B839A252049C0, %fd27;
	setp.ltu.f64 	%p7, %fd23, 0d41E0000000000000;
	mul.rn.f64 	%fd29, %fd2, %fd21;
	mov.u32 	%r22, %nctaid.x;
	mul.lo.s32 	%r4, %r1, %r22;
	or.pred  	%p1, %p4, %p5;
	selp.f64 	%fd3, %fd22, %fd20, %p4;
	selp.b32 	%r5, 0, %r20, %p4;
	or.pred  	%p2, %p6, %p7;
	selp.f64 	%fd4, %fd29, %fd28, %p6;
	selp.b32 	%r6, 0, %r21, %p6;
	cvta.to.global.u64 	%rd1, %rd4;
	mov.u64 	%rd7, __cudart_sin_cos_coeffs;
$L__BB0_2:
	mov.f64 	%fd72, %fd3;
	mov.u32 	%r32, %r5;
	@%p1 bra 	$L__BB0_4;
	{ // callseq 0, 0
	.param .b64 param0;
	st.param.f64 	[param0], %fd1;
	.param .align 16 .b8 retval0[16];
	call.uni (retval0), 
	__internal_trig_reduction_slowpathd, 
	(
	param0
	);
	ld.param.f64 	%fd72, [retval0];
	ld.param.b32 	%r32, [retval0+8];
	} // callseq 0
$L__BB0_4:
	shl.b32 	%r24, %r32, 6;
	cvt.u64.u32 	%rd5, %r24;
	and.b64  	%rd6, %rd5, 64;
	add.s64 	%rd8, %rd7, %rd6;
	mul.rn.f64 	%fd31, %fd72, %fd72;
	and.b32  	%r25, %r32, 1;
	setp.eq.b32 	%p8, %r25, 1;
	selp.f64 	%fd32, 0dBDA8FF8320FD8164, 0d3DE5DB65F9785EBA, %p8;
	ld.global.nc.v2.f64 	{%fd33, %fd34}, [%rd8];
	fma.rn.f64 	%fd35, %fd32, %fd31, %fd33;
	fma.rn.f64 	%fd36, %fd35, %fd31, %fd34;
	ld.global.nc.v2.f64 	{%fd37, %fd38}, [%rd8+16];
	fma.rn.f64 	%fd39, %fd36, %fd31, %fd37;
	fma.rn.f64 	%fd40, %fd39, %fd31, %fd38;
	ld.global.nc.v2.f64 	{%fd41, %fd42}, [%rd8+32];
	fma.rn.f64 	%fd43, %fd40, %fd31, %fd41;
	fma.rn.f64 	%fd44, %fd43, %fd31, %fd42;
	fma.rn.f64 	%fd45, %fd44, %fd72, %fd72;
	fma.rn.f64 	%fd46, %fd44, %fd31, 0d3FF0000000000000;
	selp.f64 	%fd47, %fd46, %fd45, %p8;
	and.b32  	%r26, %r32, 2;
	setp.eq.s32 	%p9, %r26, 0;
	mov.f64 	%fd48, 0d0000000000000000;
	sub.f64 	%fd49, %fd48, %fd47;
	selp.f64 	%fd7, %fd47, %fd49, %p9;
	mov.f64 	%fd73, %fd4;
	mov.u32 	%r33, %r6;
	@%p2 bra 	$L__BB0_6;
	{ // callseq 1, 0
	.param .b64 param0;
	st.param.f64 	[param0], %fd2;
	.param .align 16 .b8 retval0[16];
	call.uni (retval0), 
	__internal_trig_reduction_slowpathd, 
	(
	param0
	);
	ld.param.f64 	%fd73, [retval0];
	ld.param.b32 	%r33, [retval0+8];
	} // callseq 1
$L__BB0_6:
	ld.param.u64 	%rd21, [_Z4initPdS_S_dii_param_1];
	ld.param.u64 	%rd20, [_Z4initPdS_S_dii_param_0];
	shl.b32 	%r28, %r33, 6;
	cvt.u64.u32 	%rd9, %r28;
	and.b64  	%rd10, %rd9, 64;
	add.s64 	%rd12, %rd7, %rd10;
	mul.rn.f64 	%fd51, %fd73, %fd73;
	and.b32  	%r29, %r33, 1;
	setp.eq.b32 	%p10, %r29, 1;
	selp.f64 	%fd52, 0dBDA8FF8320FD8164, 0d3DE5DB65F9785EBA, %p10;
	ld.global.nc.v2.f64 	{%fd53, %fd54}, [%rd12];
	fma.rn.f64 	%fd55, %fd52, %fd51, %fd53;
	fma.rn.f64 	%fd56, %fd55, %fd51, %fd54;
	ld.global.nc.v2.f64 	{%fd57, %fd58}, [%rd12+16];
	fma.rn.f64 	%fd59, %fd56, %fd51, %fd57;
	fma.rn.f64 	%fd60, %fd59, %fd51, %fd58;
	ld.global.nc.v2.f64 	{%fd61, %fd62}, [%rd12+32];
	fma.rn.f64 	%fd63, %fd60, %fd51, %fd61;
	fma.rn.f64 	%fd64, %fd63, %fd51, %fd62;
	fma.rn.f64 	%fd65, %fd64, %fd73, %fd73;
	fma.rn.f64 	%fd66, %fd64, %fd51, 0d3FF0000000000000;
	selp.f64 	%fd67, %fd66, %fd65, %p10;
	and.b32  	%r30, %r33, 2;
	setp.eq.s32 	%p11, %r30, 0;
	mov.f64 	%fd68, 0d0000000000000000;
	sub.f64 	%fd69, %fd68, %fd67;
	selp.f64 	%fd70, %fd67, %fd69, %p11;
	mul.f64 	%fd71, %fd7, %fd70;
	cvta.to.global.u64 	%rd13, %rd20;
	mul.wide.s32 	%rd14, %r31, 8;
	add.s64 	%rd15, %rd13, %rd14;
	st.global.f64 	[%rd15], %fd71;
	cvta.to.global.u64 	%rd16, %rd21;
	add.s64 	%rd17, %rd16, %rd14;
	mov.b64 	%rd18, 0;
	st.global.u64 	[%rd17], %rd18;
	add.s64 	%rd19, %rd1, %rd14;
	st.global.u64 	[%rd19], %rd18;
	add.s32 	%r31, %r31, %r4;
	setp.lt.s32 	%p12, %r31, %r3;
	@%p12 bra 	$L__BB0_2;
$L__BB0_7:
	bar.sync 	0;
	ret;

}
	// .globl	_Z6evolvePdS_S_S_dii
.visible .entry _Z6evolvePdS_S_S_dii(
	.param .u64 .ptr .align 1 _Z6evolvePdS_S_S_dii_param_0,
	.param .u64 .ptr .align 1 _Z6evolvePdS_S_S_dii_param_1,
	.param .u64 .ptr .align 1 _Z6evolvePdS_S_S_dii_param_2,
	.param .u64 .ptr .align 1 _Z6evolvePdS_S_S_dii_param_3,
	.param .f64 _Z6evolvePdS_S_S_dii_param_4,
	.param .u32 _Z6evolvePdS_S_S_dii_param_5,
	.param .u32 _Z6evolvePdS_S_S_dii_param_6
)
{
	.reg .pred 	%p<28>;
	.reg .b32 	%r<42>;
	.reg .b32 	%f<9>;
	.reg .b64 	%rd<24>;
	.reg .b64 	%fd<40>;
	// demoted variable
	.shared .align 4 .b8 _ZZ6evolvePdS_S_S_diiE5cache[1024];
	ld.param.u64 	%rd9, [_Z6evolvePdS_S_S_dii_param_2];
	ld.param.f64 	%fd12, [_Z6evolvePdS_S_S_dii_param_4];
	ld.param.u32 	%r18, [_Z6evolvePdS_S_S_dii_param_5];
	ld.param.u32 	%r19, [_Z6evolvePdS_S_S_dii_param_6];
	cvta.to.global.u64 	%rd1, %rd9;
	mov.u32 	%r1, %tid.x;
	mov.u32 	%r2, %ctaid.x;
	mov.u32 	%r41, %ntid.x;
	mad.lo.s32 	%r40, %r2, %r41, %r1;
	mul.lo.s32 	%r5, %r19, %r18;
	setp.ge.s32 	%p2, %r40, %r5;
	mov.f32 	%f8, 0f00000000;
	@%p2 bra 	$L__BB1_11;
	add.s32 	%r6, %r18, -1;
	sub.s32 	%r7, %r5, %r18;
	add.s32 	%r20, %r18, %r40;
	mul.wide.s32 	%rd10, %r20, 8;
	add.s64 	%rd2, %rd1, %rd10;
	sub.s32 	%r21, %r40, %r18;
	mul.wide.s32 	%rd11, %r21, 8;
	add.s64 	%rd3, %rd1, %rd11;
	mul.wide.s32 	%rd12, %r18, 8;
	add.s64 	%rd4, %rd3, %rd12;
	mul.f64 	%fd1, %fd12, %fd12;
	mov.f64 	%fd14, 0d4000000000000000;
	{
	.reg .b32 %temp; 
	mov.b64 	{%temp, %r8}, %fd14;
	}
	and.b32  	%r9, %r8, 2146435072;
	setp.eq.s32 	%p3, %r9, 1062207488;
	setp.lt.s32 	%p4, %r8, 0;
	selp.b32 	%r10, 0, 2146435072, %p4;
	and.b32  	%r22, %r8, 2147483647;
	setp.ne.s32 	%p5, %r22, 1071644672;
	and.pred  	%p1, %p3, %p5;
	mov.u32 	%r23, %nctaid.x;
	mul.lo.s32 	%r11, %r41, %r23;
	mov.f64 	%fd39, 0d0000000000000000;
$L__BB1_2:
	rem.s32 	%r24, %r40, %r18;
	setp.eq.s32 	%p6, %r24, 0;
	setp.eq.s32 	%p7, %r24, %r6;
	or.pred  	%p8, %p6, %p7;
	setp.le.s32 	%p9, %r40, %r18;
	or.pred  	%p10, %p9, %p8;
	setp.ge.s32 	%p11, %r40, %r7;
	or.pred  	%p12, %p10, %p11;
	@%p12 bra 	$L__BB1_9;
	ld.param.u64 	%rd22, [_Z6evolvePdS_S_S_dii_param_1];
	ld.param.u64 	%rd21, [_Z6evolvePdS_S_S_dii_param_0];
	setp.lt.s32 	%p13, %r8, 0;
	setp.eq.s32 	%p14, %r9, 1062207488;
	ld.global.f64 	%fd15, [%rd2];
	ld.global.f64 	%fd16, [%rd3];
	add.f64 	%fd17, %fd15, %fd16;
	ld.global.f64 	%fd18, [%rd4+-8];
	add.f64 	%fd19, %fd17, %fd18;
	ld.global.f64 	%fd20, [%rd4+8];
	add.f64 	%fd21, %fd19, %fd20;
	cvta.to.global.u64 	%rd13, %rd21;
	mul.wide.s32 	%rd14, %r40, 8;
	add.s64 	%rd15, %rd13, %rd14;
	ld.global.f64 	%fd22, [%rd15];
	mul.f64 	%fd23, %fd1, %fd22;
	sub.f64 	%fd24, %fd21, %fd23;
	cvta.to.global.u64 	%rd16, %rd22;
	add.s64 	%rd17, %rd16, %rd14;
	add.f64 	%fd25, %fd1, 0d4010000000000000;
	div.rn.f64 	%fd3, %fd24, %fd25;
	st.global.f64 	[%rd17], %fd3;
	add.s64 	%rd5, %rd1, %rd14;
	ld.global.f64 	%fd26, [%rd5];
	sub.f64 	%fd4, %fd3, %fd26;
	{
	.reg .b32 %temp; 
	mov.b64 	{%temp, %r13}, %fd4;
	}
	abs.f64 	%fd5, %fd4;
	{ // callseq 2, 0
	.param .b64 param0;
	st.param.f64 	[param0], %fd5;
	.param .b64 retval0;
	call.uni (retval0), 
	__internal_accurate_pow, 
	(
	param0
	);
	ld.param.f64 	%fd27, [retval0];
	} // callseq 2
	setp.lt.s32 	%p16, %r13, 0;
	neg.f64 	%fd29, %fd27;
	selp.f64 	%fd30, %fd29, %fd27, %p14;
	selp.f64 	%fd31, %fd30, %fd27, %p16;
	setp.eq.f64 	%p17, %fd4, 0d0000000000000000;
	selp.b32 	%r26, %r13, 0, %p14;
	or.b32  	%r27, %r26, 2146435072;
	selp.b32 	%r28, %r27, %r26, %p13;
	mov.b32 	%r29, 0;
	mov.b64 	%fd32, {%r29, %r28};
	selp.f64 	%fd38, %fd32, %fd31, %p17;
	add.f64 	%fd33, %fd4, 0d4000000000000000;
	{
	.reg .b32 %temp; 
	mov.b64 	{%temp, %r30}, %fd33;
	}
	and.b32  	%r31, %r30, 2146435072;
	setp.ne.s32 	%p18, %r31, 2146435072;
	@%p18 bra 	$L__BB1_8;
	setp.num.f64 	%p19, %fd4, %fd4;
	@%p19 bra 	$L__BB1_6;
	mov.f64 	%fd34, 0d4000000000000000;
	add.rn.f64 	%fd38, %fd4, %fd34;
	bra.uni 	$L__BB1_8;
$L__BB1_6:
	setp.neu.f64 	%p20, %fd5, 0d7FF0000000000000;
	@%p20 bra 	$L__BB1_8;
	or.b32  	%r32, %r10, -2147483648;
	selp.b32 	%r33, %r32, %r10, %p1;
	selp.b32 	%r34, %r33, %r10, %p16;
	mov.b32 	%r35, 0;
	mov.b64 	%fd38, {%r35, %r34};
$L__BB1_8:
	setp.eq.f64 	%p22, %fd4, 0d3FF0000000000000;
	selp.f64 	%fd35, 0d3FF0000000000000, %fd38, %p22;
	add.f64 	%fd39, %fd39, %fd35;
	st.global.f64 	[%rd5], %fd3;
$L__BB1_9:
	add.s32 	%r40, %r40, %r11;
	setp.lt.s32 	%p23, %r40, %r5;
	@%p23 bra 	$L__BB1_2;
	cvt.rn.f32.f64 	%f8, %fd39;
$L__BB1_11:
	shl.b32 	%r36, %r1, 2;
	mov.u32 	%r37, _ZZ6evolvePdS_S_S_diiE5cache;
	add.s32 	%r15, %r37, %r36;
	st.shared.f32 	[%r15], %f8;
	bar.sync 	0;
	setp.lt.u32 	%p24, %r41, 2;
	@%p24 bra 	$L__BB1_15;
$L__BB1_12:
	shr.u32 	%r17, %r41, 1;
	setp.ge.u32 	%p25, %r1, %r17;
	@%p25 bra 	$L__BB1_14;
	shl.b32 	%r38, %r17, 2;
	add.s32 	%r39, %r15, %r38;
	ld.shared.f32 	%f4, [%r39];
	ld.shared.f32 	%f5, [%r15];
	add.f32 	%f6, %f4, %f5;
	st.shared.f32 	[%r15], %f6;
$L__BB1_14:
	bar.sync 	0;
	setp.gt.u32 	%p26, %r41, 3;
	mov.u32 	%r41, %r17;
	@%p26 bra 	$L__BB1_12;
$L__BB1_15:
	setp.ne.s32 	%p27, %r1, 0;
	@%p27 bra 	$L__BB1_17;
	ld.param.u64 	%rd23, [_Z6evolvePdS_S_S_dii_param_3];
	ld.shared.f32 	%f7, [_ZZ6evolvePdS_S_S_diiE5cache];
	cvt.f64.f32 	%fd36, %f7;
	cvta.to.global.u64 	%rd18, %rd23;
	mul.wide.u32 	%rd19, %r2, 8;
	add.s64 	%rd20, %rd18, %rd19;
	st.global.f64 	[%rd20], %fd36;
$L__BB1_17:
	ret;

}
.func  (.param .align 16 .b8 func_retval0[16]) __internal_trig_reduction_slowpathd(
	.param .b64 __internal_trig_reduction_slowpathd_param_0
)
{
	.local .align 8 .b8 	__local_depot2[40];
	.reg .b64 	%SP;
	.reg .b64 	%SPL;
	.reg .pred 	%p<10>;
	.reg .b32 	%r<47>;
	.reg .b64 	%rd<74>;
	.reg .b64 	%fd<5>;

	mov.u64 	%SPL, __local_depot2;
	ld.param.f64 	%fd4, [__internal_trig_reduction_slowpathd_param_0];
	add.u64 	%rd1, %SPL, 0;
	{
	.reg .b32 %temp; 
	mov.b64 	{%temp, %r1}, %fd4;
	}
	shr.u32 	%r2, %r1, 20;
	and.b32  	%r3, %r2, 2047;
	setp.eq.s32 	%p1, %r3, 2047;
	mov.b32 	%r46, 0;
	@%p1 bra 	$L__BB2_9;
	add.s32 	%r20, %r3, -1024;
	mov.b64 	%rd20, %fd4;
	shl.b64 	%rd2, %rd20, 11;
	shr.u32 	%r4, %r20, 6;
	sub.s32 	%r45, 15, %r4;
	sub.s32 	%r21, 19, %r4;
	setp.lt.u32 	%p2, %r20, 128;
	selp.b32 	%r6, 18, %r21, %p2;
	setp.ge.s32 	%p3, %r45, %r6;
	mov.b64 	%rd70, 0;
	@%p3 bra 	$L__BB2_4;
	add.s32 	%r23, %r6, %r4;
	neg.s32 	%r43, %r23;
	or.b64  	%rd3, %rd2, -9223372036854775808;
	mov.b64 	%rd70, 0;
	mov.b32 	%r42, 0;
	mov.u64 	%rd25, __cudart_i2opi_d;
	mov.u32 	%r44, %r45;
$L__BB2_3:
	.pragma "nounroll";
	mul.wide.s32 	%rd22, %r42, 8;
	add.s64 	%rd23, %rd1, %rd22;
	mul.wide.s32 	%rd24, %r44, 8;
	add.s64 	%rd26, %rd25, %rd24;
	ld.global.nc.u64 	%rd27, [%rd26];
	{
	.reg .u32 %r0, %r1, %r2, %r3, %alo, %ahi, %blo, %bhi, %clo, %chi;
	mov.b64 	{%alo,%ahi}, %rd27;
	mov.b64 	{%blo,%bhi}, %rd3;
	mov.b64 	{%clo,%chi}, %rd70;
	mad.lo.cc.u32 	%r0, %alo, %blo, %clo;
	madc.hi.cc.u32 	%r1, %alo, %blo, %chi;
	madc.hi.u32 	%r2, %alo, %bhi, 0;
	mad.lo.cc.u32 	%r1, %alo, %bhi, %r1;
	madc.hi.cc.u32 	%r2, %ahi, %blo, %r2;
	madc.hi.u32 	%r3, %ahi, %bhi, 0;
	mad.lo.cc.u32 	%r1, %ahi, %blo, %r1;
	madc.lo.cc.u32 	%r2, %ahi, %bhi, %r2;
	addc.u32 	%r3, %r3, 0;
	mov.b64 	%rd28, {%r0,%r1};
	mov.b64 	%rd70, {%r2,%r3};
	}
	st.local.u64 	[%rd23], %rd28;
	add.s32 	%r44, %r44, 1;
	add.s32 	%r43, %r43, 1;
	add.s32 	%r42, %r42, 1;
	setp.ne.s32 	%p4, %r43, -15;
	mov.u32 	%r45, %r6;
	@%p4 bra 	$L__BB2_3;
$L__BB2_4:
	cvt.s64.s32 	%rd29, %r45;
	cvt.u64.u32 	%rd30, %r4;
	add.s64 	%rd31, %rd30, %rd29;
	shl.b64 	%rd32, %rd31, 3;
	add.s64 	%rd33, %rd1, %rd32;
	st.local.u64 	[%rd33+-120], %rd70;
	and.b32  	%r15, %r2, 63;
	ld.local.u64 	%rd72, [%rd1+16];
	ld.local.u64 	%rd71, [%rd1+24];
	setp.eq.s32 	%p5, %r15, 0;
	@%p5 bra 	$L__BB2_6;
	shl.b64 	%rd34, %rd71, %r15;
	shr.u64 	%rd35, %rd72, 1;
	xor.b32  	%r24, %r15, 63;
	shr.u64 	%rd36, %rd35, %r24;
	or.b64  	%rd71, %rd34, %rd36;
	ld.local.u64 	%rd37, [%rd1+8];
	shl.b64 	%rd38, %rd72, %r15;
	shr.u64 	%rd39, %rd37, 1;
	shr.u64 	%rd40, %rd39, %r24;
	or.b64  	%rd72, %rd38, %rd40;
$L__BB2_6:
	and.b32  	%r25, %r1, -2147483648;
	shr.u64 	%rd41, %rd71, 62;
	cvt.u32.u64 	%r26, %rd41;
	mov.b64 	{%r27, %r28}, %rd71;
	mov.b64 	{%r29, %r30}, %rd72;
	shf.l.wrap.b32 	%r31, %r30, %r27, 2;
	shf.l.wrap.b32 	%r32, %r27, %r28, 2;
	mov.b64 	%rd42, {%r31, %r32};
	shl.b64 	%rd43, %rd72, 2;
	shr.u64 	%rd44, %rd42, 63;
	cvt.u32.u64 	%r33, %rd44;
	add.s32 	%r34, %r33, %r26;
	setp.eq.s32 	%p6, %r25, 0;
	neg.s32 	%r35, %r34;
	selp.b32 	%r46, %r34, %r35, %p6;
	setp.gt.s64 	%p7, %rd42, -1;
	mov.b64 	%rd45, 0;
	{
	.reg .u32 %r0, %r1, %r2, %r3, %a0, %a1, %a2, %a3, %b0, %b1, %b2, %b3;
	mov.b64 	{%a0,%a1}, %rd45;
	mov.b64 	{%a2,%a3}, %rd45;
	mov.b64 	{%b0,%b1}, %rd43;
	mov.b64 	{%b2,%b3}, %rd42;
	sub.cc.u32 	%r0, %a0, %b0;
	subc.cc.u32 	%r1, %a1, %b1;
	subc.cc.u32 	%r2, %a2, %b2;
	subc.u32 	%r3, %a3, %b3;
	mov.b64 	%rd46, {%r0,%r1};
	mov.b64 	%rd47, {%r2,%r3};
	}
	xor.b32  	%r36, %r25, -2147483648;
	selp.b64 	%rd73, %rd42, %rd47, %p7;
	selp.b64 	%rd14, %rd43, %rd46, %p7;
	selp.b32 	%r17, %r25, %r36, %p7;
	clz.b64 	%r37, %rd73;
	cvt.u64.u32 	%rd15, %r37;
	setp.eq.s32 	%p8, %r37, 0;
	@%p8 bra 	$L__BB2_8;
	cvt.u32.u64 	%r38, %rd15;
	and.b32  	%r39, %r38, 63;
	shl.b64 	%rd48, %rd73, %r39;
	shr.u64 	%rd49, %rd14, 1;
	not.b32 	%r40, %r38;
	and.b32  	%r41, %r40, 63;
	shr.u64 	%rd50, %rd49, %r41;
	or.b64  	%rd73, %rd48, %rd50;
$L__BB2_8:
	mov.b64 	%rd51, -3958705157555305931;
	{
	.reg .u32 %r0, %r1, %r2, %r3, %alo, %ahi, %blo, %bhi;
	mov.b64 	{%alo,%ahi}, %rd73;
	mov.b64 	{%blo,%bhi}, %rd51;
	mul.lo.u32 	%r0, %alo, %blo;
	mul.hi.u32 	%r1, %alo, %blo;
	mad.lo.cc.u32 	%r1, %alo, %bhi, %r1;
	madc.hi.u32 	%r2, %alo, %bhi, 0;
	mad.lo.cc.u32 	%r1, %ahi, %blo, %r1;
	madc.hi.cc.u32 	%r2, %ahi, %blo, %r2;
	madc.hi.u32 	%r3, %ahi, %bhi, 0;
	mad.lo.cc.u32 	%r2, %ahi, %bhi, %r2;
	addc.u32 	%r3, %r3, 0;
	mov.b64 	%rd52, {%r0,%r1};
	mov.b64 	%rd53, {%r2,%r3};
	}
	setp.gt.s64 	%p9, %rd53, 0;
	{
	.reg .u32 %r0, %r1, %r2, %r3, %a0, %a1, %a2, %a3, %b0, %b1, %b2, %b3;
	mov.b64 	{%a0,%a1}, %rd52;
	mov.b64 	{%a2,%a3}, %rd53;
	mov.b64 	{%b0,%b1}, %rd52;
	mov.b64 	{%b2,%b3}, %rd53;
	add.cc.u32 	%r0, %a0, %b0;
	addc.cc.u32 	%r1, %a1, %b1;
	addc.cc.u32 	%r2, %a2, %b2;
	addc.u32 	%r3, %a3, %b3;
	mov.b64 	%rd54, {%r0,%r1};
	mov.b64 	%rd55, {%r2,%r3};
	}
	selp.b64 	%rd56, %rd55, %rd53, %p9;
	selp.s64 	%rd57, -1, 0, %p9;
	sub.s64 	%rd58, %rd57, %rd15;
	cvt.u64.u32 	%rd59, %r17;
	shl.b64 	%rd60, %rd59, 32;
	add.s64 	%rd61, %rd56, 1;
	shr.u64 	%rd62, %rd61, 10;
	add.s64 	%rd63, %rd62, 1;
	shr.u64 	%rd64, %rd63, 1;
	shl.b64 	%rd65, %rd58, 52;
	add.s64 	%rd66, %rd65, %rd64;
	add.s64 	%rd67, %rd66, 4602678819172646912;
	or.b64  	%rd68, %rd67, %rd60;
	mov.b64 	%fd4, %rd68;
$L__BB2_9:
	st.param.f64 	[func_retval0], %fd4;
	st.param.b32 	[func_retval0+8], %r46;
	ret;

}
.func  (.param .b64 func_retval0) __internal_accurate_pow(
	.param .b64 __internal_accurate_pow_param_0
)
{
	.reg .pred 	%p<8>;
	.reg .b32 	%r<49>;
	.reg .b32 	%f<3>;
	.reg .b64 	%fd<109>;

	ld.param.f64 	%fd10, [__internal_accurate_pow_param_0];
	{
	.reg .b32 %temp; 
	mov.b64 	{%temp, %r46}, %fd10;
	}
	{
	.reg .b32 %temp; 
	mov.b64 	{%r45, %temp}, %fd10;
	}
	shr.u32 	%r47, %r46, 20;
	setp.gt.u32 	%p1, %r46, 1048575;
	@%p1 bra 	$L__BB3_2;
	mul.f64 	%fd11, %fd10, 0d4350000000000000;
	{
	.reg .b32 %temp; 
	mov.b64 	{%temp, %r46}, %fd11;
	}
	{
	.reg .b32 %temp; 
	mov.b64 	{%r45, %temp}, %fd11;
	}
	shr.u32 	%r16, %r46, 20;
	add.s32 	%r47, %r16, -54;
$L__BB3_2:
	add.s32 	%r48, %r47, -1023;
	and.b32  	%r17, %r46, -2146435073;
	or.b32  	%r18, %r17, 1072693248;
	mov.b64 	%fd107, {%r45, %r18};
	setp.lt.u32 	%p2, %r18, 1073127583;
	@%p2 bra 	$L__BB3_4;
	{
	.reg .b32 %temp; 
	mov.b64 	{%r19, %temp}, %fd107;
	}
	{
	.reg .b32 %temp; 
	mov.b64 	{%temp, %r20}, %fd107;
	}
	add.s32 	%r21, %r20, -1048576;
	mov.b64 	%fd107, {%r19, %r21};
	add.s32 	%r48, %r47, -1022;
$L__BB3_4:
	add.f64 	%fd12, %fd107, 0dBFF0000000000000;
	add.f64 	%fd13, %fd107, 0d3FF0000000000000;
	rcp.approx.ftz.f64 	%fd14, %fd13;
	neg.f64 	%fd15, %fd13;
	fma.rn.f64 	%fd16, %fd15, %fd14, 0d3FF0000000000000;
	fma.rn.f64 	%fd17, %fd16, %fd16, %fd16;
	fma.rn.f64 	%fd18, %fd17, %fd14, %fd14;
	mul.f64 	%fd19, %fd12, %fd18;
	fma.rn.f64 	%fd20, %fd12, %fd18, %fd19;
	mul.f64 	%fd21, %fd20, %fd20;
	fma.rn.f64 	%fd22, %fd21, 0d3EB0F5FF7D2CAFE2, 0d3ED0F5D241AD3B5A;
	fma.rn.f64 	%fd23, %fd22, %fd21, 0d3EF3B20A75488A3F;
	fma.rn.f64 	%fd24, %fd23, %fd21, 0d3F1745CDE4FAECD5;
	fma.rn.f64 	%fd25, %fd24, %fd21, 0d3F3C71C7258A578B;
	fma.rn.f64 	%fd26, %fd25, %fd21, 0d3F6249249242B910;
	fma.rn.f64 	%fd27, %fd26, %fd21, 0d3F89999999999DFB;
	sub.f64 	%fd28, %fd12, %fd20;
	add.f64 	%fd29, %fd28, %fd28;
	neg.f64 	%fd30, %fd20;
	fma.rn.f64 	%fd31, %fd30, %fd12, %fd29;
	mul.f64 	%fd32, %fd18, %fd31;
	fma.rn.f64 	%fd33, %fd21, %fd27, 0d3FB5555555555555;
	mov.f64 	%fd34, 0d3FB5555555555555;
	sub.f64 	%fd35, %fd34, %fd33;
	fma.rn.f64 	%fd36, %fd21, %fd27, %fd35;
	add.f64 	%fd37, %fd36, 0dBC46A4CB00B9E7B0;
	add.f64 	%fd38, %fd33, %fd37;
	sub.f64 	%fd39, %fd33, %fd38;
	add.f64 	%fd40, %fd37, %fd39;
	mul.rn.f64 	%fd41, %fd20, %fd20;
	neg.f64 	%fd42, %fd41;
	fma.rn.f64 	%fd43, %fd20, %fd20, %fd42;
	{
	.reg .b32 %temp; 
	mov.b64 	{%r22, %temp}, %fd32;
	}
	{
	.reg .b32 %temp; 
	mov.b64 	{%temp, %r23}, %fd32;
	}
	add.s32 	%r24, %r23, 1048576;
	mov.b64 	%fd44, {%r22, %r24};
	fma.rn.f64 	%fd45, %fd20, %fd44, %fd43;
	mul.rn.f64 	%fd46, %fd41, %fd20;
	neg.f64 	%fd47, %fd46;
	fma.rn.f64 	%fd48, %fd41, %fd20, %fd47;
	fma.rn.f64 	%fd49, %fd41, %fd32, %fd48;
	fma.rn.f64 	%fd50, %fd45, %fd20, %fd49;
	mul.rn.f64 	%fd51, %fd38, %fd46;
	neg.f64 	%fd52, %fd51;
	fma.rn.f64 	%fd53, %fd38, %fd46, %fd52;
	fma.rn.f64 	%fd54, %fd38, %fd50, %fd53;
	fma.rn.f64 	%fd55, %fd40, %fd46, %fd54;
	add.f64 	%fd56, %fd51, %fd55;
	sub.f64 	%fd57, %fd51, %fd56;
	add.f64 	%fd58, %fd55, %fd57;
	add.f64 	%fd59, %fd20, %fd56;
	sub.f64 	%fd60, %fd20, %fd59;
	add.f64 	%fd61, %fd56, %fd60;
	add.f64 	%fd62, %fd58, %fd61;
	add.f64 	%fd63, %fd32, %fd62;
	add.f64 	%fd64, %fd59, %fd63;
	sub.f64 	%fd65, %fd59, %fd64;
	add.f64 	%fd66, %fd63, %fd65;
	xor.b32  	%r25, %r48, -2147483648;
	mov.b32 	%r26, 1127219200;
	mov.b64 	%fd67, {%r25, %r26};
	mov.b32 	%r27, -2147483648;
	mov.b64 	%fd68, {%r27, %r26};
	sub.f64 	%fd69, %fd67, %fd68;
	fma.rn.f64 	%fd70, %fd69, 0d3FE62E42FEFA39EF, %fd64;
	fma.rn.f64 	%fd71, %fd69, 0dBFE62E42FEFA39EF, %fd70;
	sub.f64 	%fd72, %fd71, %fd64;
	sub.f64 	%fd73, %fd66, %fd72;
	fma.rn.f64 	%fd74, %fd69, 0d3C7ABC9E3B39803F, %fd73;
	add.f64 	%fd75, %fd70, %fd74;
	sub.f64 	%fd76, %fd70, %fd75;
	add.f64 	%fd77, %fd74, %fd76;
	mov.f64 	%fd78, 0d4000000000000000;
	{
	.reg .b32 %temp; 
	mov.b64 	{%temp, %r28}, %fd78;
	}
	{
	.reg .b32 %temp; 
	mov.b64 	{%r29, %temp}, %fd78;
	}
	shl.b32 	%r30, %r28, 1;
	setp.gt.u32 	%p3, %r30, -33554433;
	and.b32  	%r31, %r28, -15728641;
	selp.b32 	%r32, %r31, %r28, %p3;
	mov.b64 	%fd79, {%r29, %r32};
	mul.rn.f64 	%fd80, %fd75, %fd79;
	neg.f64 	%fd81, %fd80;
	fma.rn.f64 	%fd82, %fd75, %fd79, %fd81;
	fma.rn.f64 	%fd83, %fd77, %fd79, %fd82;
	add.f64 	%fd4, %fd80, %fd83;
	sub.f64 	%fd84, %fd80, %fd4;
	add.f64 	%fd5, %fd83, %fd84;
	fma.rn.f64 	%fd85, %fd4, 0d3FF71547652B82FE, 0d4338000000000000;
	{
	.reg .b32 %temp; 
	mov.b64 	{%r13, %temp}, %fd85;
	}
	mov.f64 	%fd86, 0dC338000000000000;
	add.rn.f64 	%fd87, %fd85, %fd86;
	fma.rn.f64 	%fd88, %fd87, 0dBFE62E42FEFA39EF, %fd4;
	fma.rn.f64 	%fd89, %fd87, 0dBC7ABC9E3B39803F, %fd88;
	fma.rn.f64 	%fd90, %fd89, 0d3E5ADE1569CE2BDF, 0d3E928AF3FCA213EA;
	fma.rn.f64 	%fd91, %fd90, %fd89, 0d3EC71DEE62401315;
	fma.rn.f64 	%fd92, %fd91, %fd89, 0d3EFA01997C89EB71;
	fma.rn.f64 	%fd93, %fd92, %fd89, 0d3F2A01A014761F65;
	fma.rn.f64 	%fd94, %fd93, %fd89, 0d3F56C16C1852B7AF;
	fma.rn.f64 	%fd95, %fd94, %fd89, 0d3F81111111122322;
	fma.rn.f64 	%fd96, %fd95, %fd89, 0d3FA55555555502A1;
	fma.rn.f64 	%fd97, %fd96, %fd89, 0d3FC5555555555511;
	fma.rn.f64 	%fd98, %fd97, %fd89, 0d3FE000000000000B;
	fma.rn.f64 	%fd99, %fd98, %fd89, 0d3FF0000000000000;
	fma.rn.f64 	%fd100, %fd99, %fd89, 0d3FF0000000000000;
	{
	.reg .b32 %temp; 
	mov.b64 	{%r14, %temp}, %fd100;
	}
	{
	.reg .b32 %temp; 
	mov.b64 	{%temp, %r15}, %fd100;
	}
	shl.b32 	%r33, %r13, 20;
	add.s32 	%r34, %r33, %r15;
	mov.b64 	%fd108, {%r14, %r34};
	{
	.reg .b32 %temp; 
	mov.b64 	{%temp, %r35}, %fd4;
	}
	mov.b32 	%f2, %r35;
	abs.f32 	%f1, %f2;
	setp.lt.f32 	%p4, %f1, 0f4086232B;
	@%p4 bra 	$L__BB3_7;
	setp.lt.f64 	%p5, %fd4, 0d0000000000000000;
	add.f64 	%fd101, %fd4, 0d7FF0000000000000;
	selp.f64 	%fd108, 0d0000000000000000, %fd101, %p5;
	setp.geu.f32 	%p6, %f1, 0f40874800;
	@%p6 bra 	$L__BB3_7;
	shr.u32 	%r36, %r13, 31;
	add.s32 	%r37, %r13, %r36;
	shr.s32 	%r38, %r37, 1;
	shl.b32 	%r39, %r38, 20;
	add.s32 	%r40, %r15, %r39;
	mov.b64 	%fd102, {%r14, %r40};
	sub.s32 	%r41, %r13, %r38;
	shl.b32 	%r42, %r41, 20;
	add.s32 	%r43, %r42, 1072693248;
	mov.b32 	%r44, 0;
	mov.b64 	%fd103, {%r44, %r43};
	mul.f64 	%fd108, %fd103, %fd102;
$L__BB3_7:
	abs.f64 	%fd104, %fd108;
	setp.eq.f64 	%p7, %fd104, 0d7FF0000000000000;
	fma.rn.f64 	%fd105, %fd108, %fd5, %fd108;
	selp.f64 	%fd106, %fd108, %fd105, %p7;
	st.param.f64 	[func_retval0], %fd106;
	ret;

}


// ===== COMPILED SASS (sm_100) =====

	.target	sm_100

	.elftype	@"ET_EXEC"


//--------------------- .note.nv.tkinfo           --------------------------
	.section	.note.nv.tkinfo,"",@"SHT_NOTE"
	.sectionflags	@"SHF_NOTE_NV_TKINFO"
	.tkinfo
        /*0018*/ 	.word	0x00000002
        /*0030*/ 	.string	""
        /*0030*/ 	.string	"ptxas"
        /*0030*/ 	.string	"Cuda compilation tools, release 13.0, V13.0.88"
        /*0030*/ 	.string	"Build cuda_13.0.r13.0/compiler.36424714_0"
        /*0030*/ 	.string	"-arch sm_100 -m 64 "



//--------------------- .note.nv.cuinfo           --------------------------
	.section	.note.nv.cuinfo,"",@"SHT_NOTE"
	.sectionflags	@"SHF_NOTE_NV_CUINFO"
        /*0018*/ 	.short	0x0002
        /*001a*/ 	.short	0x0064
        /*001c*/ 	.short	0x0082
	.zero		2


//--------------------- .nv.info                  --------------------------
	.section	.nv.info,"",@"SHT_CUDA_INFO"
	.align	4


	//----- nvinfo : EIATTR_REGCOUNT
	.align		4
        /*0000*/ 	.byte	0x04, 0x2f
        /*0002*/ 	.short	(.L_3 - .L_2)
	.align		4
.L_2:
        /*0004*/ 	.word	index@(_Z4initPdS_S_dii)
        /*0008*/ 	.word	0x00000028


	//----- nvinfo : EIATTR_FRAME_SIZE
	.align		4
.L_3:
        /*000c*/ 	.byte	0x04, 0x11
        /*000e*/ 	.short	(.L_5 - .L_4)
	.align		4
.L_4:
        /*0010*/ 	.word	index@($_Z4initPdS_S_dii$__internal_trig_reduction_slowpathd)
        /*0014*/ 	.word	0x00000028


	//----- nvinfo : EIATTR_FRAME_SIZE
	.align		4
.L_5:
        /*0018*/ 	.byte	0x04, 0x11
        /*001a*/ 	.short	(.L_7 - .L_6)
	.align		4
.L_6:
        /*001c*/ 	.word	index@(_Z4initPdS_S_dii)
        /*0020*/ 	.word	0x00000028


	//----- nvinfo : EIATTR_REGCOUNT
	.align		4
.L_7:
        /*0024*/ 	.byte	0x04, 0x2f
        /*0026*/ 	.short	(.L_9 - .L_8)
	.align		4
.L_8:
        /*0028*/ 	.word	index@(_Z6evolvePdS_S_S_dii)
        /*002c*/ 	.word	0x00000030


	//----- nvinfo : EIATTR_FRAME_SIZE
	.align		4
.L_9:
        /*0030*/ 	.byte	0x04, 0x11
        /*0032*/ 	.short	(.L_11 - .L_10)
	.align		4
.L_10:
        /*0034*/ 	.word	index@($_Z6evolvePdS_S_S_dii$__internal_accurate_pow)
        /*0038*/ 	.word	0x00000000


	//----- nvinfo : EIATTR_FRAME_SIZE
	.align		4
.L_11:
        /*003c*/ 	.byte	0x04, 0x11
        /*003e*/ 	.short	(.L_13 - .L_12)
	.align		4
.L_12:
        /*0040*/ 	.word	index@($__internal_0_$__cuda_sm20_div_rn_f64_full)
        /*0044*/ 	.word	0x00000000


	//----- nvinfo : EIATTR_FRAME_SIZE
	.align		4
.L_13:
        /*0048*/ 	.byte	0x04, 0x11
        /*004a*/ 	.short	(.L_15 - .L_14)
	.align		4
.L_14:
        /*004c*/ 	.word	index@(_Z6evolvePdS_S_S_dii)
        /*0050*/ 	.word	0x00000000


	//----- nvinfo : EIATTR_MIN_STACK_SIZE
	.align		4
.L_15:
        /*0054*/ 	.byte	0x04, 0x12
        /*0056*/ 	.short	(.L_17 - .L_16)
	.align		4
.L_16:
        /*0058*/ 	.word	index@(_Z6evolvePdS_S_S_dii)
        /*005c*/ 	.word	0x00000000


	//----- nvinfo : EIATTR_MIN_STACK_SIZE
	.align		4
.L_17:
        /*0060*/ 	.byte	0x04, 0x12
        /*0062*/ 	.short	(.L_19 - .L_18)
	.align		4
.L_18:
        /*0064*/ 	.word	index@(_Z4initPdS_S_dii)
        /*0068*/ 	.word	0x00000028
.L_19:


//--------------------- .nv.compat                --------------------------
	.section	.nv.compat,"",@"SHT_CUDA_COMPAT_INFO"
	.align	4
        /*0000*/ 	.byte	0x02, 0x09, 0x00, 0x00, 0x02, 0x02, 0x01, 0x00, 0x02, 0x05, 0x05, 0x00, 0x03, 0x07, 0x01, 0x01
        /*0010*/ 	.byte	0x02, 0x03, 0x00, 0x00, 0x02, 0x06, 0x01, 0x00, 0x04, 0x0b, 0x08, 0x00, 0x01, 0x00, 0x00, 0x00
        /*0020*/ 	.byte	0x00, 0x00, 0x00, 0x00


//--------------------- .nv.info._Z6evolvePdS_S_S_dii --------------------------
	.section	.nv.info._Z6evolvePdS_S_S_dii,"",@"SHT_CUDA_INFO"
	.sectionflags	@""
	.align	4


	//----- nvinfo : EIATTR_CUDA_API_VERSION
	.align		4
        /*0000*/ 	.byte	0x04, 0x37
        /*0002*/ 	.short	(.L_21 - .L_20)
.L_20:
        /*0004*/ 	.word	0x00000082


	//----- nvinfo : EIATTR_KPARAM_INFO
	.align		4
.L_21:
        /*0008*/ 	.byte	0x04, 0x17
        /*000a*/ 	.short	(.L_23 - .L_22)
.L_22:
        /*000c*/ 	.word	0x00000000
        /*0010*/ 	.short	0x0006
        /*0012*/ 	.short	0x002c
        /*0014*/ 	.byte	0x00, 0xf0, 0x11, 0x00


	//----- nvinfo : EIATTR_KPARAM_INFO
	.align		4
.L_23:
        /*0018*/ 	.byte	0x04, 0x17
        /*001a*/ 	.short	(.L_25 - .L_24)
.L_24:
        /*001c*/ 	.word	0x00000000
        /*0020*/ 	.short	0x0005
        /*0022*/ 	.short	0x0028
        /*0024*/ 	.byte	0x00, 0xf0, 0x11, 0x00


	//----- nvinfo : EIATTR_KPARAM_INFO
	.align		4
.L_25:
        /*0028*/ 	.byte	0x04, 0x17
        /*002a*/ 	.short	(.L_27 - .L_26)
.L_26:
        /*002c*/ 	.word	0x00000000
        /*0030*/ 	.short	0x0004
        /*0032*/ 	.short	0x0020
        /*0034*/ 	.byte	0x00, 0xf0, 0x21, 0x00


	//----- nvinfo : EIATTR_KPARAM_INFO
	.align		4
.L_27:
        /*0038*/ 	.byte	0x04, 0x17
        /*003a*/ 	.short	(.L_29 - .L_28)
.L_28:
        /*003c*/ 	.word	0x00000000
        /*0040*/ 	.short	0x0003
        /*0042*/ 	.short	0x0018
        /*0044*/ 	.byte	0x00, 0xf5, 0x21, 0x00


	//----- nvinfo : EIATTR_KPARAM_INFO
	.align		4
.L_29:
        /*0048*/ 	.byte	0x04, 0x17
        /*004a*/ 	.short	(.L_31 - .L_30)
.L_30:
        /*004c*/ 	.word	0x00000000
        /*0050*/ 	.short	0x0002
        /*0052*/ 	.short	0x0010
        /*0054*/ 	.byte	0x00, 0xf5, 0x21, 0x00


	//----- nvinfo : EIATTR_KPARAM_INFO
	.align		4
.L_31:
        /*0058*/ 	.byte	0x04, 0x17
        /*005a*/ 	.short	(.L_33 - .L_32)
.L_32:
        /*005c*/ 	.word	0x00000000
        /*0060*/ 	.short	0x0001
        /*0062*/ 	.short	0x0008
        /*0064*/ 	.byte	0x00, 0xf5, 0x21, 0x00


	//----- nvinfo : EIATTR_KPARAM_INFO
	.align		4
.L_33:
        /*0068*/ 	.byte	0x04, 0x17
        /*006a*/ 	.short	(.L_35 - .L_34)
.L_34:
        /*006c*/ 	.word	0x00000000
        /*0070*/ 	.short	0x0000
        /*0072*/ 	.short	0x0000
        /*0074*/ 	.byte	0x00, 0xf5, 0x21, 0x00


	//----- nvinfo : EIATTR_SPARSE_MMA_MASK
	.align		4
.L_35:
        /*0078*/ 	.byte	0x03, 0x50
        /*007a*/ 	.short	0x0000


	//----- nvinfo : EIATTR_MAXREG_COUNT
	.align		4
        /*007c*/ 	.byte	0x03, 0x1b
        /*007e*/ 	.short	0x00ff


	//----- nvinfo : EIATTR_NUM_BARRIERS
	.align		4
        /*0080*/ 	.byte	0x02, 0x4c
        /*0082*/ 	.byte	0x01
	.zero		1


	//----- nvinfo : EIATTR_MERCURY_ISA_VERSION
	.align		4
        /*0084*/ 	.byte	0x03, 0x5f
        /*0086*/ 	.short	0x0101


	//----- nvinfo : EIATTR_VRC_CTA_INIT_COUNT
	.align		4
        /*0088*/ 	.byte	0x02, 0x4a
	.zero		1
	.zero		1


	//----- nvinfo : EIATTR_EXIT_INSTR_OFFSETS
	.align		4
        /*008c*/ 	.byte	0x04, 0x1c
        /*008e*/ 	.short	(.L_37 - .L_36)


	//   ....[0]....
.L_36:
        /*0090*/ 	.word	0x000008f0


	//   ....[1]....
        /*0094*/ 	.word	0x00000980


	//----- nvinfo : EIATTR_CRS_STACK_SIZE
	.align		4
.L_37:
        /*0098*/ 	.byte	0x04, 0x1e
        /*009a*/ 	.short	(.L_39 - .L_38)
.L_38:
        /*009c*/ 	.word	0x00000000


	//----- nvinfo : EIATTR_CBANK_PARAM_SIZE
	.align		4
.L_39:
        /*00a0*/ 	.byte	0x03, 0x19
        /*00a2*/ 	.short	0x0030


	//----- nvinfo : EIATTR_PARAM_CBANK
	.align		4
        /*00a4*/ 	.byte	0x04, 0x0a
        /*00a6*/ 	.short	(.L_41 - .L_40)
	.align		4
.L_40:
        /*00a8*/ 	.word	index@(.nv.constant0._Z6evolvePdS_S_S_dii)
        /*00ac*/ 	.short	0x0380
        /*00ae*/ 	.short	0x0030


	//----- nvinfo : EIATTR_SW_WAR
	.align		4
.L_41:
        /*00b0*/ 	.byte	0x04, 0x36
        /*00b2*/ 	.short	(.L_43 - .L_42)
.L_42:
        /*00b4*/ 	.word	0x00000008
.L_43:


//--------------------- .nv.info._Z4initPdS_S_dii --------------------------
	.section	.nv.info._Z4initPdS_S_dii,"",@"SHT_CUDA_INFO"
	.sectionflags	@""
	.align	4


	//----- nvinfo : EIATTR_CUDA_API_VERSION
	.align		4
        /*0000*/ 	.byte	0x04, 0x37
        /*0002*/ 	.short	(.L_45 - .L_44)
.L_44:
        /*0004*/ 	.word	0x00000082


	//----- nvinfo : EIATTR_KPARAM_INFO
	.align		4
.L_45:
        /*0008*/ 	.byte	0x04, 0x17
        /*000a*/ 	.short	(.L_47 - .L_46)
.L_46:
        /*000c*/ 	.word	0x00000000
        /*0010*/ 	.short	0x0005
        /*0012*/ 	.short	0x0024
        /*0014*/ 	.byte	0x00, 0xf0, 0x11, 0x00


	//----- nvinfo : EIATTR_KPARAM_INFO
	.align		4
.L_47:
        /*0018*/ 	.byte	0x04, 0x17
        /*001a*/ 	.short	(.L_49 - .L_48)
.L_48:
        /*001c*/ 	.word	0x00000000
        /*0020*/ 	.short	0x0004
        /*0022*/ 	.short	0x0020
        /*0024*/ 	.byte	0x00, 0xf0, 0x11, 0x00


	//----- nvinfo : EIATTR_KPARAM_INFO
	.align		4
.L_49:
        /*0028*/ 	.byte	0x04, 0x17
        /*002a*/ 	.short	(.L_51 - .L_50)
.L_50:
        /*002c*/ 	.word	0x00000000
        /*0030*/ 	.short	0x0003
        /*0032*/ 	.short	0x0018
        /*0034*/ 	.byte	0x00, 0xf0, 0x21, 0x00


	//----- nvinfo : EIATTR_KPARAM_INFO
	.align		4
.L_51:
        /*0038*/ 	.byte	0x04, 0x17
        /*003a*/ 	.short	(.L_53 - .L_52)
.L_52:
        /*003c*/ 	.word	0x00000000
        /*0040*/ 	.short	0x0002
        /*0042*/ 	.short	0x0010
        /*0044*/ 	.byte	0x00, 0xf5, 0x21, 0x00


	//----- nvinfo : EIATTR_KPARAM_INFO
	.align		4
.L_53:
        /*0048*/ 	.byte	0x04, 0x17
        /*004a*/ 	.short	(.L_55 - .L_54)
.L_54:
        /*004c*/ 	.word	0x00000000
        /*0050*/ 	.short	0x0001
        /*0052*/ 	.short	0x0008
        /*0054*/ 	.byte	0x00, 0xf5, 0x21, 0x00


	//----- nvinfo : EIATTR_KPARAM_INFO
	.align		4
.L_55:
        /*0058*/ 	.byte	0x04, 0x17
        /*005a*/ 	.short	(.L_57 - .L_56)
.L_56:
        /*005c*/ 	.word	0x00000000
        /*0060*/ 	.short	0x0000
        /*0062*/ 	.short	0x0000
        /*0064*/ 	.byte	0x00, 0xf5, 0x21, 0x00


	//----- nvinfo : EIATTR_SPARSE_MMA_MASK
	.align		4
.L_57:
        /*0068*/ 	.byte	0x03, 0x50
        /*006a*/ 	.short	0x0000


	//----- nvinfo : EIATTR_MAXREG_COUNT
	.align		4
        /*006c*/ 	.byte	0x03, 0x1b
        /*006e*/ 	.short	0x00ff


	//----- nvinfo : EIATTR_NUM_BARRIERS
	.align		4
        /*0070*/ 	.byte	0x02, 0x4c
        /*0072*/ 	.byte	0x01
	.zero		1


	//----- nvinfo : EIATTR_MERCURY_ISA_VERSION
	.align		4
        /*0074*/ 	.byte	0x03, 0x5f
        /*0076*/ 	.short	0x0101


	//----- nvinfo : EIATTR_VRC_CTA_INIT_COUNT
	.align		4
        /*0078*/ 	.byte	0x02, 0x4a
	.zero		1
	.zero		1


	//----- nvinfo : EIATTR_EXIT_INSTR_OFFSETS
	.align		4
        /*007c*/ 	.byte	0x04, 0x1c
        /*007e*/ 	.short	(.L_59 - .L_58)


	//   ....[0]....
.L_58:
        /*0080*/ 	.word	0x00000b80


	//----- nvinfo : EIATTR_CRS_STACK_SIZE
	.align		4
.L_59:
        /*0084*/ 	.byte	0x04, 0x1e
        /*0086*/ 	.short	(.L_61 - .L_60)
.L_60:
        /*0088*/ 	.word	0x00000000


	//----- nvinfo : EIATTR_CBANK_PARAM_SIZE
	.align		4
.L_61:
        /*008c*/ 	.byte	0x03, 0x19
        /*008e*/ 	.short	0x0028


	//----- nvinfo : EIATTR_PARAM_CBANK
	.align		4
        /*0090*/ 	.byte	0x04, 0x0a
        /*0092*/ 	.short	(.L_63 - .L_62)
	.align		4
.L_62:
        /*0094*/ 	.word	index@(.nv.constant0._Z4initPdS_S_dii)
        /*0098*/ 	.short	0x0380
        /*009a*/ 	.short	0x0028


	//----- nvinfo : EIATTR_SW_WAR
	.align		4
.L_63:
        /*009c*/ 	.byte	0x04, 0x36
        /*009e*/ 	.short	(.L_65 - .L_64)
.L_64:
        /*00a0*/ 	.word	0x00000008
.L_65:


//--------------------- .nv.callgraph             --------------------------
	.section	.nv.callgraph,"",@"SHT_CUDA_CALLGRAPH"
	.align	4
	.sectionentsize	8
	.align		4
        /*0000*/ 	.word	0x00000000
	.align		4
        /*0004*/ 	.word	0xffffffff
	.align		4
        /*0008*/ 	.word	0x00000000
	.align		4
        /*000c*/ 	.word	0xfffffffe
	.align		4
        /*0010*/ 	.word	0x00000000
	.align		4
        /*0014*/ 	.word	0xfffffffd
	.align		4
        /*0018*/ 	.word	0x00000000
	.align		4
        /*001c*/ 	.word	0xfffffffc


//--------------------- .nv.constant4             --------------------------
	.section	.nv.constant4,"a",@progbits
	.align	8
	.align		8
.nv.constant4:
        /*0000*/ 	.dword	__cudart_i2opi_d
	.align		8
        /*0008*/ 	.dword	__cudart_sin_cos_coeffs


//--------------------- .text._Z6evolvePdS_S_S_dii --------------------------
	.section	.text._Z6evolvePdS_S_S_dii,"ax",@progbits
	.align	128
        .global         _Z6evolvePdS_S_S_dii
        .type           _Z6evolvePdS_S_S_dii,@function
        .size           _Z6evolvePdS_S_S_dii,(.L_x_36 - _Z6evolvePdS_S_S_dii)
        .other          _Z6evolvePdS_S_S_dii,@"STO_CUDA_ENTRY STV_DEFAULT"
_Z6evolvePdS_S_S_dii:
.text._Z6evolvePdS_S_S_dii:
[----:B------:R-:W-:Y:S01]  /*0000*/  LDC R1, c[0x0][0x37c] ;  /* 0x0000df00ff017b82 */ /* 0x000fe20000000800 */
[----:B------:R-:W0:Y:S07]  /*0010*/  S2R R4, SR_TID.X ;  /* 0x0000000000047919 */ /* 0x000e2e0000002100 */
[----:B------:R-:W1:Y:S01]  /*0020*/  LDC.64 R16, c[0x0][0x3a8] ;  /* 0x0000ea00ff107b82 */ /* 0x000e620000000a00 */
[----:B------:R-:W2:Y:S01]  /*0030*/  LDCU UR4, c[0x0][0x360] ;  /* 0x00006c00ff0477ac */ /* 0x000ea20008000800 */
[----:B------:R-:W-:Y:S01]  /*0040*/  BSSY.RECONVERGENT B2, `(.L_x_0) ;  /* 0x0000076000027945 */ /* 0x000fe20003800200 */
[----:B------:R-:W0:Y:S01]  /*0050*/  S2R R5, SR_CTAID.X ;  /* 0x0000000000057919 */ /* 0x000e220000002500 */
[----:B------:R-:W-:Y:S01]  /*0060*/  IMAD.MOV.U32 R18, RZ, RZ, RZ ;  /* 0x000000ffff127224 */ /* 0x000fe200078e00ff */
[----:B------:R-:W3:Y:S01]  /*0070*/  LDCU.64 UR6, c[0x0][0x358] ;  /* 0x00006b00ff0677ac */ /* 0x000ee20008000a00 */
[----:B--2---:R-:W-:-:S02]  /*0080*/  IMAD.U32 R6, RZ, RZ, UR4 ;  /* 0x00000004ff067e24 */ /* 0x004fc4000f8e00ff */
[----:B-1----:R-:W-:Y:S02]  /*0090*/  IMAD R7, R17, R16, RZ ;  /* 0x0000001011077224 */ /* 0x002fe400078e02ff */
[----:B0-----:R-:W-:-:S05]  /*00a0*/  IMAD R9, R5, UR4, R4 ;  /* 0x0000000405097c24 */ /* 0x001fca000f8e0204 */
[----:B------:R-:W-:-:S13]  /*00b0*/  ISETP.GE.AND P0, PT, R9, R7, PT ;  /* 0x000000070900720c */ /* 0x000fda0003f06270 */
[----:B---3--:R-:W-:Y:S05]  /*00c0*/  @P0 BRA `(.L_x_1) ;  /* 0x0000000400b40947 */ /* 0x008fea0003800000 */
[----:B------:R-:W0:Y:S01]  /*00d0*/  LDC.64 R10, c[0x0][0x390] ;  /* 0x0000e400ff0a7b82 */ /* 0x000e220000000a00 */
[----:B------:R-:W1:Y:S01]  /*00e0*/  LDCU UR4, c[0x0][0x370] ;  /* 0x00006e00ff0477ac */ /* 0x000e620008000800 */
[C-C-:B------:R-:W-:Y:S01]  /*00f0*/  IMAD.IADD R13, R9.reuse, 0x1, -R16.reuse ;  /* 0x00000001090d7824 */ /* 0x140fe200078e0a10 */
[----:B------:R-:W-:Y:S01]  /*0100*/  BSSY.RECONVERGENT B1, `(.L_x_2) ;  /* 0x0000068000017945 */ /* 0x000fe20003800200 */
[--C-:B------:R-:W-:Y:S01]  /*0110*/  IMAD.IADD R3, R9, 0x1, R16.reuse ;  /* 0x0000000109037824 */ /* 0x100fe200078e0210 */
[----:B------:R-:W-:Y:S01]  /*0120*/  CS2R R18, SRZ ;  /* 0x0000000000127805 */ /* 0x000fe2000001ff00 */
[----:B------:R-:W-:Y:S02]  /*0130*/  VIADD R8, R16, 0xffffffff ;  /* 0xffffffff10087836 */ /* 0x000fe40000000000 */
[----:B------:R-:W2:Y:S01]  /*0140*/  LDC.64 R14, c[0x0][0x3a0] ;  /* 0x0000e800ff0e7b82 */ /* 0x000ea20000000a00 */
[----:B------:R-:W-:Y:S02]  /*0150*/  IMAD.IADD R40, R7, 0x1, -R16 ;  /* 0x0000000107287824 */ /* 0x000fe400078e0a10 */
[----:B-1----:R-:W-:-:S02]  /*0160*/  IMAD R42, R6, UR4, RZ ;  /* 0x00000004062a7c24 */ /* 0x002fc4000f8e02ff */
[----:B0-----:R-:W-:-:S04]  /*0170*/  IMAD.WIDE R12, R13, 0x8, R10 ;  /* 0x000000080d0c7825 */ /* 0x001fc800078e020a */
[----:B------:R-:W-:Y:S01]  /*0180*/  IMAD.WIDE R10, R3, 0x8, R10 ;  /* 0x00000008030a7825 */ /* 0x000fe200078e020a */
[----:B--2---:R-:W-:-:S03]  /*0190*/  DMUL R14, R14, R14 ;  /* 0x0000000e0e0e7228 */ /* 0x004fc60000000000 */
[----:B------:R-:W-:-:S08]  /*01a0*/  IMAD.WIDE R16, R16, 0x8, R12 ;  /* 0x0000000810107825 */ /* 0x000fd000078e020c */
.L_x_10:
[----:B------:R-:W0:Y:S01]  /*01b0*/  LDC R22, c[0x0][0x3a8] ;  /* 0x0000ea00ff167b82 */ /* 0x000e220000000800 */
[----:B------:R-:W-:Y:S01]  /*01c0*/  ISETP.GE.AND P2, PT, R9, RZ, PT ;  /* 0x000000ff0900720c */ /* 0x000fe20003f46270 */
[----:B------:R-:W-:Y:S01]  /*01d0*/  BSSY.RECONVERGENT B0, `(.L_x_3) ;  /* 0x0000057000007945 */ /* 0x000fe20003800200 */
[----:B0-----:R-:W-:-:S04]  /*01e0*/  IABS R21, R22 ;  /* 0x0000001600157213 */ /* 0x001fc80000000000 */
[----:B------:R-:W0:Y:S08]  /*01f0*/  I2F.RP R0, R21 ;  /* 0x0000001500007306 */ /* 0x000e300000209400 */
[----:B0-----:R-:W0:Y:S02]  /*0200*/  MUFU.RCP R0, R0 ;  /* 0x0000000000007308 */ /* 0x001e240000001000 */
[----:B0-----:R-:W-:-:S06]  /*0210*/  VIADD R2, R0, 0xffffffe ;  /* 0x0ffffffe00027836 */ /* 0x001fcc0000000000 */
[----:B------:R0:W1:Y:S02]  /*0220*/  F2I.FTZ.U32.TRUNC.NTZ R3, R2 ;  /* 0x0000000200037305 */ /* 0x000064000021f000 */
[----:B0-----:R-:W-:Y:S02]  /*0230*/  IMAD.MOV.U32 R2, RZ, RZ, RZ ;  /* 0x000000ffff027224 */ /* 0x001fe400078e00ff */
[----:B-1----:R-:W-:-:S04]  /*0240*/  IMAD.MOV R20, RZ, RZ, -R3 ;  /* 0x000000ffff147224 */ /* 0x002fc800078e0a03 */
[----:B------:R-:W-:Y:S01]  /*0250*/  IMAD R23, R20, R21, RZ ;  /* 0x0000001514177224 */ /* 0x000fe200078e02ff */
[----:B------:R-:W-:-:S03]  /*0260*/  IABS R20, R9 ;  /* 0x0000000900147213 */ /* 0x000fc60000000000 */
[----:B------:R-:W-:-:S06]  /*0270*/  IMAD.HI.U32 R3, R3, R23, R2 ;  /* 0x0000001703037227 */ /* 0x000fcc00078e0002 */
[----:B------:R-:W-:-:S04]  /*0280*/  IMAD.HI.U32 R3, R3, R20, RZ ;  /* 0x0000001403037227 */ /* 0x000fc800078e00ff */
[----:B------:R-:W-:-:S04]  /*0290*/  IMAD.MOV R3, RZ, RZ, -R3 ;  /* 0x000000ffff037224 */ /* 0x000fc800078e0a03 */
[----:B------:R-:W-:-:S05]  /*02a0*/  IMAD R0, R21, R3, R20 ;  /* 0x0000000315007224 */ /* 0x000fca00078e0214 */
[----:B------:R-:W-:-:S13]  /*02b0*/  ISETP.GT.U32.AND P0, PT, R21, R0, PT ;  /* 0x000000001500720c */ /* 0x000fda0003f04070 */
[----:B------:R-:W-:Y:S01]  /*02c0*/  @!P0 IMAD.IADD R0, R0, 0x1, -R21 ;  /* 0x0000000100008824 */ /* 0x000fe200078e0a15 */
[----:B------:R-:W-:-:S04]  /*02d0*/  ISETP.NE.AND P0, PT, R22, RZ, PT ;  /* 0x000000ff1600720c */ /* 0x000fc80003f05270 */
[----:B------:R-:W-:-:S13]  /*02e0*/  ISETP.GT.U32.AND P1, PT, R21, R0, PT ;  /* 0x000000001500720c */ /* 0x000fda0003f24070 */
[----:B------:R-:W-:-:S04]  /*02f0*/  @!P1 IMAD.IADD R0, R0, 0x1, -R21 ;  /* 0x0000000100009824 */ /* 0x000fc800078e0a15 */
[----:B------:R-:W-:Y:S01]  /*0300*/  @!P2 IMAD.MOV R0, RZ, RZ, -R0 ;  /* 0x000000ffff00a224 */ /* 0x000fe200078e0a00 */
[----:B------:R-:W-:-:S04]  /*0310*/  @!P0 LOP3.LUT R0, RZ, R22, RZ, 0x33, !PT ;  /* 0x00000016ff008212 */ /* 0x000fc800078e33ff */
[----:B------:R-:W-:-:S04]  /*0320*/  ISETP.NE.AND P0, PT, R0, R8, PT ;  /* 0x000000080000720c */ /* 0x000fc80003f05270 */
[----:B------:R-:W-:-:S04]  /*0330*/  ISETP.EQ.OR P0, PT, R0, RZ, !P0 ;  /* 0x000000ff0000720c */ /* 0x000fc80004702670 */
[----:B------:R-:W-:-:S04]  /*0340*/  ISETP.LE.OR P0, PT, R9, R22, P0 ;  /* 0x000000160900720c */ /* 0x000fc80000703670 */
[----:B------:R-:W-:-:S13]  /*0350*/  ISETP.GE.OR P0, PT, R9, R40, P0 ;  /* 0x000000280900720c */ /* 0x000fda0000706670 */
[----:B------:R-:W-:Y:S05]  /*0360*/  @P0 BRA `(.L_x_4) ;  /* 0x0000000000f40947 */ /* 0x000fea0003800000 */
[----:B------:R-:W0:Y:S01]  /*0370*/  LDC.64 R2, c[0x0][0x380] ;  /* 0x0000e000ff027b82 */ /* 0x000e220000000a00 */
[----:B------:R-:W2:Y:S04]  /*0380*/  LDG.E.64 R26, desc[UR6][R10.64] ;  /* 0x000000060a1a7981 */ /* 0x000ea8000c1e1b00 */
[----:B------:R-:W2:Y:S04]  /*0390*/  LDG.E.64 R28, desc[UR6][R12.64] ;  /* 0x000000060c1c7981 */ /* 0x000ea8000c1e1b00 */
[----:B------:R-:W3:Y:S04]  /*03a0*/  LDG.E.64 R22, desc[UR6][R16.64+-0x8] ;  /* 0xfffff80610167981 */ /* 0x000ee8000c1e1b00 */
[----:B------:R-:W4:Y:S01]  /*03b0*/  LDG.E.64 R20, desc[UR6][R16.64+0x8] ;  /* 0x0000080610147981 */ /* 0x000f22000c1e1b00 */
[----:B0-----:R-:W-:-:S06]  /*03c0*/  IMAD.WIDE R2, R9, 0x8, R2 ;  /* 0x0000000809027825 */ /* 0x001fcc00078e0202 */
[----:B------:R-:W5:Y:S01]  /*03d0*/  LDG.E.64 R2, desc[UR6][R2.64] ;  /* 0x0000000602027981 */ /* 0x000f62000c1e1b00 */
[----:B------:R-:W-:Y:S01]  /*03e0*/  DADD R36, R14, 4 ;  /* 0x401000000e247429 */ /* 0x000fe20000000000 */
[----:B------:R-:W-:Y:S01]  /*03f0*/  IMAD.MOV.U32 R24, RZ, RZ, 0x1 ;  /* 0x00000001ff187424 */ /* 0x000fe200078e00ff */
[----:B------:R-:W-:Y:S04]  /*0400*/  BSSY.RECONVERGENT B3, `(.L_x_5) ;  /* 0x0000016000037945 */ /* 0x000fe80003800200 */
[----:B------:R-:W0:Y:S02]  /*0410*/  MUFU.RCP64H R25, R37 ;  /* 0x0000002500197308 */ /* 0x000e240000001800 */
[----:B0-----:R-:W-:-:S08]  /*0420*/  DFMA R30, -R36, R24, 1 ;  /* 0x3ff00000241e742b */ /* 0x001fd00000000118 */
[----:B------:R-:W-:-:S08]  /*0430*/  DFMA R30, R30, R30, R30 ;  /* 0x0000001e1e1e722b */ /* 0x000fd0000000001e */
[----:B------:R-:W-:Y:S01]  /*0440*/  DFMA R30, R24, R30, R24 ;  /* 0x0000001e181e722b */ /* 0x000fe20000000018 */
[----:B------:R-:W0:Y:S02]  /*0450*/  LDC.64 R24, c[0x0][0x388] ;  /* 0x0000e200ff187b82 */ /* 0x000e240000000a00 */
[----:B0-----:R-:W-:Y:S01]  /*0460*/  IMAD.WIDE R24, R9, 0x8, R24 ;  /* 0x0000000809187825 */ /* 0x001fe200078e0218 */
[----:B--2---:R-:W-:-:S08]  /*0470*/  DADD R26, R26, R28 ;  /* 0x000000001a1a7229 */ /* 0x004fd0000000001c */
[----:B---3--:R-:W-:-:S08]  /*0480*/  DADD R22, R26, R22 ;  /* 0x000000001a167229 */ /* 0x008fd00000000016 */
[----:B----4-:R-:W-:Y:S02]  /*0490*/  DADD R20, R22, R20 ;  /* 0x0000000016147229 */ /* 0x010fe40000000014 */
[----:B------:R-:W-:-:S06]  /*04a0*/  DFMA R22, -R36, R30, 1 ;  /* 0x3ff000002416742b */ /* 0x000fcc000000011e */
[----:B-----5:R-:W-:Y:S02]  /*04b0*/  DFMA R26, -R14, R2, R20 ;  /* 0x000000020e1a722b */ /* 0x020fe40000000114 */
[----:B------:R-:W-:-:S08]  /*04c0*/  DFMA R22, R30, R22, R30 ;  /* 0x000000161e16722b */ /* 0x000fd0000000001e */
[----:B------:R-:W-:Y:S01]  /*04d0*/  DMUL R2, R26, R22 ;  /* 0x000000161a027228 */ /* 0x000fe20000000000 */
[----:B------:R-:W-:-:S07]  /*04e0*/  FSETP.GEU.AND P1, PT, |R27|, 6.5827683646048100446e-37, PT ;  /* 0x036000001b00780b */ /* 0x000fce0003f2e200 */
[----:B------:R-:W-:-:S08]  /*04f0*/  DFMA R20, -R36, R2, R26 ;  /* 0x000000022414722b */ /* 0x000fd0000000011a */
[----:B------:R-:W-:-:S10]  /*0500*/  DFMA R2, R22, R20, R2 ;  /* 0x000000141602722b */ /* 0x000fd40000000002 */
[----:B------:R-:W-:-:S05]  /*0510*/  FFMA R0, RZ, R37, R3 ;  /* 0x00000025ff007223 */ /* 0x000fca0000000003 */
[----:B------:R-:W-:-:S13]  /*0520*/  FSETP.GT.AND P0, PT, |R0|, 1.469367938527859385e-39, PT ;  /* 0x001000000000780b */ /* 0x000fda0003f04200 */
[----:B------:R-:W-:Y:S05]  /*0530*/  @P0 BRA P1, `(.L_x_6) ;  /* 0x0000000000080947 */ /* 0x000fea0000800000 */
[----:B------:R-:W-:-:S07]  /*0540*/  MOV R34, 0x560 ;  /* 0x0000056000227802 */ /* 0x000fce0000000f00 */
[----:B------:R-:W-:Y:S05]  /*0550*/  CALL.REL.NOINC `($__internal_0_$__cuda_sm20_div_rn_f64_full) ;  /* 0x00000004000c7944 */ /* 0x000fea0003c00000 */
.L_x_6:
[----:B------:R-:W-:Y:S05]  /*0560*/  BSYNC.RECONVERGENT B3 ;  /* 0x0000000000037941 */ /* 0x000fea0003800200 */
.L_x_5:
[----:B------:R-:W0:Y:S01]  /*0570*/  LDC.64 R20, c[0x0][0x390] ;  /* 0x0000e400ff147b82 */ /* 0x000e220000000a00 */
[----:B------:R1:W-:Y:S01]  /*0580*/  STG.E.64 desc[UR6][R24.64], R2 ;  /* 0x0000000218007986 */ /* 0x0003e2000c101b06 */
[----:B0-----:R-:W-:-:S05]  /*0590*/  IMAD.WIDE R20, R9, 0x8, R20 ;  /* 0x0000000809147825 */ /* 0x001fca00078e0214 */
[----:B------:R-:W2:Y:S01]  /*05a0*/  LDG.E.64 R22, desc[UR6][R20.64] ;  /* 0x0000000614167981 */ /* 0x000ea2000c1e1b00 */
[----:B------:R-:W-:Y:S01]  /*05b0*/  BSSY.RECONVERGENT B3, `(.L_x_7) ;  /* 0x0000004000037945 */ /* 0x000fe20003800200 */
[----:B------:R-:W-:Y:S01]  /*05c0*/  MOV R0, 0x5f0 ;  /* 0x000005f000007802 */ /* 0x000fe20000000f00 */
[----:B-12---:R-:W-:-:S11]  /*05d0*/  DADD R22, -R22, R2 ;  /* 0x0000000016167229 */ /* 0x006fd60000000102 */
[----:B------:R-:W-:Y:S05]  /*05e0*/  CALL.REL.NOINC `($_Z6evolvePdS_S_S_dii$__internal_accurate_pow) ;  /* 0x0000000800607944 */ /* 0x000fea0003c00000 */
[----:B------:R-:W-:Y:S05]  /*05f0*/  BSYNC.RECONVERGENT B3 ;  /* 0x0000000000037941 */ /* 0x000fea0003800200 */
.L_x_7:
[C---:B------:R-:W-:Y:S01]  /*0600*/  DADD R24, R22.reuse, 2 ;  /* 0x4000000016187429 */ /* 0x040fe20000000000 */
[----:B------:R0:W-:Y:S01]  /*0610*/  STG.E.64 desc[UR6][R20.64], R2 ;  /* 0x0000000214007986 */ /* 0x0001e2000c101b06 */
[C---:B------:R-:W-:Y:S01]  /*0620*/  DSETP.NEU.AND P1, PT, R22.reuse, RZ, PT ;  /* 0x000000ff1600722a */ /* 0x040fe20003f2d000 */
[----:B------:R-:W-:Y:S01]  /*0630*/  BSSY.RECONVERGENT B3, `(.L_x_8) ;  /* 0x000000d000037945 */ /* 0x000fe20003800200 */
[----:B------:R-:W-:-:S06]  /*0640*/  DSETP.NEU.AND P0, PT, R22, 1, PT ;  /* 0x3ff000001600742a */ /* 0x000fcc0003f0d000 */
[----:B------:R-:W-:Y:S02]  /*0650*/  LOP3.LUT R24, R25, 0x7ff00000, RZ, 0xc0, !PT ;  /* 0x7ff0000019187812 */ /* 0x000fe400078ec0ff */
[----:B------:R-:W-:Y:S02]  /*0660*/  FSEL R25, R28, RZ, P1 ;  /* 0x000000ff1c197208 */ /* 0x000fe40000800000 */
[----:B------:R-:W-:Y:S02]  /*0670*/  ISETP.NE.AND P2, PT, R24, 0x7ff00000, PT ;  /* 0x7ff000001800780c */ /* 0x000fe40003f45270 */
[----:B------:R-:W-:-:S11]  /*0680*/  FSEL R24, R26, RZ, P1 ;  /* 0x000000ff1a187208 */ /* 0x000fd60000800000 */
[----:B0-----:R-:W-:Y:S05]  /*0690*/  @P2 BRA `(.L_x_9) ;  /* 0x0000000000182947 */ /* 0x001fea0003800000 */
[----:B------:R-:W-:-:S14]  /*06a0*/  DSETP.NAN.AND P1, PT, R22, R22, PT ;  /* 0x000000161600722a */ /* 0x000fdc0003f28000 */
[----:B------:R-:W-:Y:S01]  /*06b0*/  @P1 DADD R24, R22, 2 ;  /* 0x4000000016181429 */ /* 0x000fe20000000000 */
[----:B------:R-:W-:Y:S10]  /*06c0*/  @P1 BRA `(.L_x_9) ;  /* 0x00000000000c1947 */ /* 0x000ff40003800000 */
[----:B------:R-:W-:-:S14]  /*06d0*/  DSETP.NEU.AND P1, PT, |R22|, +INF , PT ;  /* 0x7ff000001600742a */ /* 0x000fdc0003f2d200 */
[----:B------:R-:W-:Y:S02]  /*06e0*/  @!P1 IMAD.MOV.U32 R24, RZ, RZ, 0x0 ;  /* 0x00000000ff189424 */ /* 0x000fe400078e00ff */
[----:B------:R-:W-:-:S07]  /*06f0*/  @!P1 IMAD.MOV.U32 R25, RZ, RZ, 0x7ff00000 ;  /* 0x7ff00000ff199424 */ /* 0x000fce00078e00ff */
.L_x_9:
[----:B------:R-:W-:Y:S05]  /*0700*/  BSYNC.RECONVERGENT B3 ;  /* 0x0000000000037941 */ /* 0x000fea0003800200 */
.L_x_8:
[----:B------:R-:W-:Y:S02]  /*0710*/  FSEL R2, R24, RZ, P0 ;  /* 0x000000ff18027208 */ /* 0x000fe40000000000 */
[----:B------:R-:W-:-:S06]  /*0720*/  FSEL R3, R25, 1.875, P0 ;  /* 0x3ff0000019037808 */ /* 0x000fcc0000000000 */
[----:B------:R-:W-:-:S11]  /*0730*/  DADD R18, R18, R2 ;  /* 0x0000000012127229 */ /* 0x000fd60000000002 */
.L_x_4:
[----:B------:R-:W-:Y:S05]  /*0740*/  BSYNC.RECONVERGENT B0 ;  /* 0x0000000000007941 */ /* 0x000fea0003800200 */
.L_x_3:
[----:B------:R-:W-:-:S05]  /*0750*/  IMAD.IADD R9, R42, 0x1, R9 ;  /* 0x000000012a097824 */ /* 0x000fca00078e0209 */
[----:B------:R-:W-:-:S13]  /*0760*/  ISETP.GE.AND P0, PT, R9, R7, PT ;  /* 0x000000070900720c */ /* 0x000fda0003f06270 */
[----:B------:R-:W-:Y:S05]  /*0770*/  @!P0 BRA `(.L_x_10) ;  /* 0xfffffff8008c8947 */ /* 0x000fea000383ffff */
[----:B------:R-:W-:Y:S05]  /*0780*/  BSYNC.RECONVERGENT B1 ;  /* 0x0000000000017941 */ /* 0x000fea0003800200 */
.L_x_2:
[----:B------:R0:W1:Y:S02]  /*0790*/  F2F.F32.F64 R18, R18 ;  /* 0x0000001200127310 */ /* 0x0000640000301000 */
.L_x_1:
[----:B------:R-:W-:Y:S05]  /*07a0*/  BSYNC.RECONVERGENT B2 ;  /* 0x0000000000027941 */ /* 0x000fea0003800200 */
.L_x_0:
[----:B------:R-:W2:Y:S01]  /*07b0*/  S2UR UR5, SR_CgaCtaId ;  /* 0x00000000000579c3 */ /* 0x000ea20000008800 */
[----:B------:R-:W-:Y:S01]  /*07c0*/  UMOV UR4, 0x400 ;  /* 0x0000040000047882 */ /* 0x000fe20000000000 */
[----:B------:R-:W-:Y:S02]  /*07d0*/  ISETP.GE.U32.AND P0, PT, R6, 0x2, PT ;  /* 0x000000020600780c */ /* 0x000fe40003f06070 */
[----:B------:R-:W-:Y:S01]  /*07e0*/  ISETP.NE.AND P1, PT, R4, RZ, PT ;  /* 0x000000ff0400720c */ /* 0x000fe20003f25270 */
[----:B--2---:R-:W-:-:S06]  /*07f0*/  ULEA UR4, UR5, UR4, 0x18 ;  /* 0x0000000405047291 */ /* 0x004fcc000f8ec0ff */
[----:B------:R-:W-:-:S05]  /*0800*/  LEA R3, R4, UR4, 0x2 ;  /* 0x0000000404037c11 */ /* 0x000fca000f8e10ff */
[----:B-1----:R1:W-:Y:S01]  /*0810*/  STS [R3], R18 ;  /* 0x0000001203007388 */ /* 0x0023e20000000800 */
[----:B------:R-:W-:Y:S06]  /*0820*/  BAR.SYNC.DEFER_BLOCKING 0x0 ;  /* 0x0000000000007b1d */ /* 0x000fec0000010000 */
[----:B------:R-:W-:Y:S05]  /*0830*/  @!P0 BRA `(.L_x_11) ;  /* 0x00000000002c8947 */ /* 0x000fea0003800000 */
.L_x_12:
[----:B------:R-:W-:-:S04]  /*0840*/  SHF.R.U32.HI R8, RZ, 0x1, R6 ;  /* 0x00000001ff087819 */ /* 0x000fc80000011606 */
[----:B------:R-:W-:-:S13]  /*0850*/  ISETP.GE.U32.AND P0, PT, R4, R8, PT ;  /* 0x000000080400720c */ /* 0x000fda0003f06070 */
[----:B------:R-:W-:Y:S01]  /*0860*/  @!P0 IMAD R0, R8, 0x4, R3 ;  /* 0x0000000408008824 */ /* 0x000fe200078e0203 */
[----:B------:R-:W-:Y:S05]  /*0870*/  @!P0 LDS R7, [R3] ;  /* 0x0000000003078984 */ /* 0x000fea0000000800 */
[----:B------:R-:W2:Y:S02]  /*0880*/  @!P0 LDS R0, [R0] ;  /* 0x0000000000008984 */ /* 0x000ea40000000800 */
[----:B--2---:R-:W-:-:S05]  /*0890*/  @!P0 FADD R2, R0, R7 ;  /* 0x0000000700028221 */ /* 0x004fca0000000000 */
[----:B------:R2:W-:Y:S01]  /*08a0*/  @!P0 STS [R3], R2 ;  /* 0x0000000203008388 */ /* 0x0005e20000000800 */
[----:B------:R-:W-:Y:S01]  /*08b0*/  BAR.SYNC.DEFER_BLOCKING 0x0 ;  /* 0x0000000000007b1d */ /* 0x000fe20000010000 */
[----:B------:R-:W-:Y:S01]  /*08c0*/  ISETP.GT.U32.AND P0, PT, R6, 0x3, PT ;  /* 0x000000030600780c */ /* 0x000fe20003f04070 */
[----:B------:R-:W-:-:S12]  /*08d0*/  IMAD.MOV.U32 R6, RZ, RZ, R8 ;  /* 0x000000ffff067224 */ /* 0x000fd800078e0008 */
[----:B--2---:R-:W-:Y:S05]  /*08e0*/  @P0 BRA `(.L_x_12) ;  /* 0xfffffffc00d40947 */ /* 0x004fea000383ffff */
.L_x_11:
[----:B------:R-:W-:Y:S05]  /*08f0*/  @P1 EXIT ;  /* 0x000000000000194d */ /* 0x000fea0003800000 */
[----:B------:R-:W2:Y:S01]  /*0900*/  S2UR UR5, SR_CgaCtaId ;  /* 0x00000000000579c3 */ /* 0x000ea20000008800 */
[----:B------:R-:W-:-:S07]  /*0910*/  UMOV UR4, 0x400 ;  /* 0x0000040000047882 */ /* 0x000fce0000000000 */
[----:B------:R-:W3:Y:S01]  /*0920*/  LDC.64 R6, c[0x0][0x398] ;  /* 0x0000e600ff067b82 */ /* 0x000ee20000000a00 */
[----:B--2---:R-:W-:Y:S01]  /*0930*/  ULEA UR4, UR5, UR4, 0x18 ;  /* 0x0000000405047291 */ /* 0x004fe2000f8ec0ff */
[----:B---3--:R-:W-:-:S08]  /*0940*/  IMAD.WIDE.U32 R4, R5, 0x8, R6 ;  /* 0x0000000805047825 */ /* 0x008fd000078e0006 */
[----:B------:R-:W1:Y:S02]  /*0950*/  LDS R2, [UR4] ;  /* 0x00000004ff027984 */ /* 0x000e640008000800 */
[----:B-1----:R-:W1:Y:S02]  /*0960*/  F2F.F64.F32 R2, R2 ;  /* 0x0000000200027310 */ /* 0x002e640000201800 */
[----:B-1----:R-:W-:Y:S01]  /*0970*/  STG.E.64 desc[UR6][R4.64], R2 ;  /* 0x0000000204007986 */ /* 0x002fe2000c101b06 */
[----:B------:R-:W-:Y:S05]  /*0980*/  EXIT ;  /* 0x000000000000794d */ /* 0x000fea0003800000 */
        .weak           $__internal_0_$__cuda_sm20_div_rn_f64_full
        .type           $__internal_0_$__cuda_sm20_div_rn_f64_full,@function
        .size           $__internal_0_$__cuda_sm20_div_rn_f64_full,($_Z6evolvePdS_S_S_dii$__internal_accurate_pow - $__internal_0_$__cuda_sm20_div_rn_f64_full)
$__internal_0_$__cuda_sm20_div_rn_f64_full:
[C---:B------:R-:W-:Y:S01]  /*0990*/  FSETP.GEU.AND P0, PT, |R37|.reuse, 1.469367938527859385e-39, PT ;  /* 0x001000002500780b */ /* 0x040fe20003f0e200 */
[--C-:B------:R-:W-:Y:S01]  /*09a0*/  IMAD.MOV.U32 R22, RZ, RZ, R36.reuse ;  /* 0x000000ffff167224 */ /* 0x100fe200078e0024 */
[----:B------:R-:W-:Y:S01]  /*09b0*/  LOP3.LUT R20, R37, 0x800fffff, RZ, 0xc0, !PT ;  /* 0x800fffff25147812 */ /* 0x000fe200078ec0ff */
[----:B------:R-:W-:Y:S01]  /*09c0*/  IMAD.MOV.U32 R23, RZ, RZ, R37 ;  /* 0x000000ffff177224 */ /* 0x000fe200078e0025 */
[C---:B------:R-:W-:Y:S01]  /*09d0*/  FSETP.GEU.AND P2, PT, |R27|.reuse, 1.469367938527859385e-39, PT ;  /* 0x001000001b00780b */ /* 0x040fe20003f4e200 */
[----:B------:R-:W-:Y:S01]  /*09e0*/  IMAD.MOV.U32 R28, RZ, RZ, 0x1 ;  /* 0x00000001ff1c7424 */ /* 0x000fe200078e00ff */
[----:B------:R-:W-:Y:S01]  /*09f0*/  LOP3.LUT R21, R20, 0x3ff00000, RZ, 0xfc, !PT ;  /* 0x3ff0000014157812 */ /* 0x000fe200078efcff */
[----:B------:R-:W-:Y:S01]  /*0a00*/  IMAD.MOV.U32 R20, RZ, RZ, R36 ;  /* 0x000000ffff147224 */ /* 0x000fe200078e0024 */
[----:B------:R-:W-:Y:S01]  /*0a10*/  LOP3.LUT R35, R27, 0x7ff00000, RZ, 0xc0, !PT ;  /* 0x7ff000001b237812 */ /* 0x000fe200078ec0ff */
[----:B------:R-:W-:Y:S01]  /*0a20*/  BSSY.RECONVERGENT B4, `(.L_x_13) ;  /* 0x0000050000047945 */ /* 0x000fe20003800200 */
[----:B------:R-:W-:-:S03]  /*0a30*/  LOP3.LUT R36, R37, 0x7ff00000, RZ, 0xc0, !PT ;  /* 0x7ff0000025247812 */ /* 0x000fc600078ec0ff */
[----:B------:R-:W-:Y:S01]  /*0a40*/  @!P0 DMUL R20, R22, 8.98846567431157953865e+307 ;  /* 0x7fe0000016148828 */ /* 0x000fe20000000000 */
[----:B------:R-:W-:Y:S01]  /*0a50*/  ISETP.GE.U32.AND P1, PT, R35, R36, PT ;  /* 0x000000242300720c */ /* 0x000fe20003f26070 */
[----:B------:R-:W-:Y:S02]  /*0a60*/  IMAD.MOV.U32 R37, RZ, RZ, R35 ;  /* 0x000000ffff257224 */ /* 0x000fe400078e0023 */
[----:B------:R-:W-:Y:S02]  /*0a70*/  @!P2 LOP3.LUT R0, R23, 0x7ff00000, RZ, 0xc0, !PT ;  /* 0x7ff000001700a812 */ /* 0x000fe400078ec0ff */
[----:B------:R-:W0:Y:S02]  /*0a80*/  MUFU.RCP64H R29, R21 ;  /* 0x00000015001d7308 */ /* 0x000e240000001800 */
[----:B------:R-:W-:Y:S01]  /*0a90*/  @!P2 ISETP.GE.U32.AND P3, PT, R35, R0, PT ;  /* 0x000000002300a20c */ /* 0x000fe20003f66070 */
[----:B------:R-:W-:Y:S01]  /*0aa0*/  IMAD.MOV.U32 R0, RZ, RZ, 0x1ca00000 ;  /* 0x1ca00000ff007424 */ /* 0x000fe200078e00ff */
[----:B------:R-:W-:-:S04]  /*0ab0*/  @!P0 LOP3.LUT R36, R21, 0x7ff00000, RZ, 0xc0, !PT ;  /* 0x7ff0000015248812 */ /* 0x000fc800078ec0ff */
[----:B------:R-:W-:-:S04]  /*0ac0*/  @!P2 SEL R31, R0, 0x63400000, !P3 ;  /* 0x63400000001fa807 */ /* 0x000fc80005800000 */
[----:B------:R-:W-:-:S04]  /*0ad0*/  @!P2 LOP3.LUT R32, R31, 0x80000000, R27, 0xf8, !PT ;  /* 0x800000001f20a812 */ /* 0x000fc800078ef81b */
[----:B------:R-:W-:Y:S01]  /*0ae0*/  @!P2 LOP3.LUT R33, R32, 0x100000, RZ, 0xfc, !PT ;  /* 0x001000002021a812 */ /* 0x000fe200078efcff */
[----:B0-----:R-:W-:Y:S01]  /*0af0*/  DFMA R2, R28, -R20, 1 ;  /* 0x3ff000001c02742b */ /* 0x001fe20000000814 */
[----:B------:R-:W-:-:S07]  /*0b00*/  @!P2 IMAD.MOV.U32 R32, RZ, RZ, RZ ;  /* 0x000000ffff20a224 */ /* 0x000fce00078e00ff */
[----:B------:R-:W-:-:S08]  /*0b10*/  DFMA R2, R2, R2, R2 ;  /* 0x000000020202722b */ /* 0x000fd00000000002 */
[----:B------:R-:W-:Y:S01]  /*0b20*/  DFMA R28, R28, R2, R28 ;  /* 0x000000021c1c722b */ /* 0x000fe2000000001c */
[----:B------:R-:W-:Y:S01]  /*0b30*/  SEL R3, R0, 0x63400000, !P1 ;  /* 0x6340000000037807 */ /* 0x000fe20004800000 */
[----:B------:R-:W-:-:S03]  /*0b40*/  IMAD.MOV.U32 R2, RZ, RZ, R26 ;  /* 0x000000ffff027224 */ /* 0x000fc600078e001a */
[----:B------:R-:W-:-:S03]  /*0b50*/  LOP3.LUT R3, R3, 0x800fffff, R27, 0xf8, !PT ;  /* 0x800fffff03037812 */ /* 0x000fc600078ef81b */
[----:B------:R-:W-:-:S03]  /*0b60*/  DFMA R30, R28, -R20, 1 ;  /* 0x3ff000001c1e742b */ /* 0x000fc60000000814 */
[----:B------:R-:W-:-:S05]  /*0b70*/  @!P2 DFMA R2, R2, 2, -R32 ;  /* 0x400000000202a82b */ /* 0x000fca0000000820 */
[----:B------:R-:W-:-:S05]  /*0b80*/  DFMA R30, R28, R30, R28 ;  /* 0x0000001e1c1e722b */ /* 0x000fca000000001c */
[----:B------:R-:W-:-:S03]  /*0b90*/  @!P2 LOP3.LUT R37, R3, 0x7ff00000, RZ, 0xc0, !PT ;  /* 0x7ff000000325a812 */ /* 0x000fc600078ec0ff */
[----:B------:R-:W-:Y:S02]  /*0ba0*/  DMUL R28, R30, R2 ;  /* 0x000000021e1c7228 */ /* 0x000fe40000000000 */
[----:B------:R-:W-:-:S05]  /*0bb0*/  VIADD R38, R37, 0xffffffff ;  /* 0xffffffff25267836 */ /* 0x000fca0000000000 */
[----:B------:R-:W-:Y:S01]  /*0bc0*/  ISETP.GT.U32.AND P0, PT, R38, 0x7feffffe, PT ;  /* 0x7feffffe2600780c */ /* 0x000fe20003f04070 */
[----:B------:R-:W-:Y:S01]  /*0bd0*/  VIADD R38, R36, 0xffffffff ;  /* 0xffffffff24267836 */ /* 0x000fe20000000000 */
[----:B------:R-:W-:-:S04]  /*0be0*/  DFMA R32, R28, -R20, R2 ;  /* 0x800000141c20722b */ /* 0x000fc80000000002 */
[----:B------:R-:W-:-:S04]  /*0bf0*/  ISETP.GT.U32.OR P0, PT, R38, 0x7feffffe, P0 ;  /* 0x7feffffe2600780c */ /* 0x000fc80000704470 */
[----:B------:R-:W-:-:S09]  /*0c00*/  DFMA R32, R30, R32, R28 ;  /* 0x000000201e20722b */ /* 0x000fd2000000001c */
[----:B------:R-:W-:Y:S05]  /*0c10*/  @P0 BRA `(.L_x_14) ;  /* 0x00000000006c0947 */ /* 0x000fea0003800000 */
[----:B------:R-:W-:-:S04]  /*0c20*/  LOP3.LUT R28, R23, 0x7ff00000, RZ, 0xc0, !PT ;  /* 0x7ff00000171c7812 */ /* 0x000fc800078ec0ff */
[CC--:B------:R-:W-:Y:S02]  /*0c30*/  VIADDMNMX R26, R35.reuse, -R28.reuse, 0xb9600000, !PT ;  /* 0xb9600000231a7446 */ /* 0x0c0fe4000780091c */
[----:B------:R-:W-:Y:S02]  /*0c40*/  ISETP.GE.U32.AND P0, PT, R35, R28, PT ;  /* 0x0000001c2300720c */ /* 0x000fe40003f06070 */
[----:B------:R-:W-:Y:S02]  /*0c50*/  VIMNMX R26, PT, PT, R26, 0x46a00000, PT ;  /* 0x46a000001a1a7848 */ /* 0x000fe40003fe0100 */
[----:B------:R-:W-:-:S05]  /*0c60*/  SEL R27, R0, 0x63400000, !P0 ;  /* 0x63400000001b7807 */ /* 0x000fca0004000000 */
[----:B------:R-:W-:Y:S02]  /*0c70*/  IMAD.IADD R0, R26, 0x1, -R27 ;  /* 0x000000011a007824 */ /* 0x000fe400078e0a1b */
[----:B------:R-:W-:Y:S02]  /*0c80*/  IMAD.MOV.U32 R26, RZ, RZ, RZ ;  /* 0x000000ffff1a7224 */ /* 0x000fe400078e00ff */
[----:B------:R-:W-:-:S06]  /*0c90*/  VIADD R27, R0, 0x7fe00000 ;  /* 0x7fe00000001b7836 */ /* 0x000fcc0000000000 */
[----:B------:R-:W-:-:S10]  /*0ca0*/  DMUL R28, R32, R26 ;  /* 0x0000001a201c7228 */ /* 0x000fd40000000000 */
[----:B------:R-:W-:-:S13]  /*0cb0*/  FSETP.GTU.AND P0, PT, |R29|, 1.469367938527859385e-39, PT ;  /* 0x001000001d00780b */ /* 0x000fda0003f0c200 */
[----:B------:R-:W-:Y:S05]  /*0cc0*/  @P0 BRA `(.L_x_15) ;  /* 0x0000000000940947 */ /* 0x000fea0003800000 */
[----:B------:R-:W-:Y:S01]  /*0cd0*/  DFMA R2, R32, -R20, R2 ;  /* 0x800000142002722b */ /* 0x000fe20000000002 */
[----:B------:R-:W-:-:S09]  /*0ce0*/  IMAD.MOV.U32 R26, RZ, RZ, RZ ;  /* 0x000000ffff1a7224 */ /* 0x000fd200078e00ff */
[C---:B------:R-:W-:Y:S02]  /*0cf0*/  FSETP.NEU.AND P0, PT, R3.reuse, RZ, PT ;  /* 0x000000ff0300720b */ /* 0x040fe40003f0d000 */
[----:B------:R-:W-:-:S04]  /*0d00*/  LOP3.LUT R23, R3, 0x80000000, R23, 0x48, !PT ;  /* 0x8000000003177812 */ /* 0x000fc800078e4817 */
[----:B------:R-:W-:-:S07]  /*0d10*/  LOP3.LUT R27, R23, R27, RZ, 0xfc, !PT ;  /* 0x0000001b171b7212 */ /* 0x000fce00078efcff */
[----:B------:R-:W-:Y:S05]  /*0d20*/  @!P0 BRA `(.L_x_15) ;  /* 0x00000000007c8947 */ /* 0x000fea0003800000 */
[----:B------:R-:W-:Y:S01]  /*0d30*/  IMAD.MOV R3, RZ, RZ, -R0 ;  /* 0x000000ffff037224 */ /* 0x000fe200078e0a00 */
[----:B------:R-:W-:Y:S01]  /*0d40*/  DMUL.RP R26, R32, R26 ;  /* 0x0000001a201a7228 */ /* 0x000fe20000008000 */
[----:B------:R-:W-:-:S06]  /*0d50*/  IMAD.MOV.U32 R2, RZ, RZ, RZ ;  /* 0x000000ffff027224 */ /* 0x000fcc00078e00ff */
[----:B------:R-:W-:-:S03]  /*0d60*/  DFMA R2, R28, -R2, R32 ;  /* 0x800000021c02722b */ /* 0x000fc60000000020 */
[----:B------:R-:W-:-:S03]  /*0d70*/  LOP3.LUT R23, R27, R23, RZ, 0x3c, !PT ;  /* 0x000000171b177212 */ /* 0x000fc600078e3cff */
[----:B------:R-:W-:-:S04]  /*0d80*/  IADD3 R2, PT, PT, -R0, -0x43300000, RZ ;  /* 0xbcd0000000027810 */ /* 0x000fc80007ffe1ff */
[----:B------:R-:W-:-:S04]  /*0d90*/  FSETP.NEU.AND P0, PT, |R3|, R2, PT ;  /* 0x000000020300720b */ /* 0x000fc80003f0d200 */
[----:B------:R-:W-:Y:S02]  /*0da0*/  FSEL R28, R26, R28, !P0 ;  /* 0x0000001c1a1c7208 */ /* 0x000fe40004000000 */
[----:B------:R-:W-:Y:S01]  /*0db0*/  FSEL R29, R23, R29, !P0 ;  /* 0x0000001d171d7208 */ /* 0x000fe20004000000 */
[----:B------:R-:W-:Y:S06]  /*0dc0*/  BRA `(.L_x_15) ;  /* 0x0000000000547947 */ /* 0x000fec0003800000 */
.L_x_14:
[----:B------:R-:W-:-:S14]  /*0dd0*/  DSETP.NAN.AND P0, PT, R26, R26, PT ;  /* 0x0000001a1a00722a */ /* 0x000fdc0003f08000 */
[----:B------:R-:W-:Y:S05]  /*0de0*/  @P0 BRA `(.L_x_16) ;  /* 0x0000000000440947 */ /* 0x000fea0003800000 */
[----:B------:R-:W-:-:S14]  /*0df0*/  DSETP.NAN.AND P0, PT, R22, R22, PT ;  /* 0x000000161600722a */ /* 0x000fdc0003f08000 */
[----:B------:R-:W-:Y:S05]  /*0e00*/  @P0 BRA `(.L_x_17) ;  /* 0x0000000000300947 */ /* 0x000fea0003800000 */
[----:B------:R-:W-:Y:S01]  /*0e10*/  ISETP.NE.AND P0, PT, R37, R36, PT ;  /* 0x000000242500720c */ /* 0x000fe20003f05270 */
[----:B------:R-:W-:Y:S01]  /*0e20*/  IMAD.MOV.U32 R29, RZ, RZ, -0x80000 ;  /* 0xfff80000ff1d7424 */ /* 0x000fe200078e00ff */
[----:B------:R-:W-:-:S11]  /*0e30*/  MOV R28, 0x0 ;  /* 0x00000000001c7802 */ /* 0x000fd60000000f00 */
[----:B------:R-:W-:Y:S05]  /*0e40*/  @!P0 BRA `(.L_x_15) ;  /* 0x0000000000348947 */ /* 0x000fea0003800000 */
[----:B------:R-:W-:Y:S02]  /*0e50*/  ISETP.NE.AND P0, PT, R37, 0x7ff00000, PT ;  /* 0x7ff000002500780c */ /* 0x000fe40003f05270 */
[----:B------:R-:W-:Y:S02]  /*0e60*/  LOP3.LUT R29, R27, 0x80000000, R23, 0x48, !PT ;  /* 0x800000001b1d7812 */ /* 0x000fe400078e4817 */
[----:B------:R-:W-:-:S13]  /*0e70*/  ISETP.EQ.OR P0, PT, R36, RZ, !P0 ;  /* 0x000000ff2400720c */ /* 0x000fda0004702670 */
[----:B------:R-:W-:Y:S01]  /*0e80*/  @P0 LOP3.LUT R0, R29, 0x7ff00000, RZ, 0xfc, !PT ;  /* 0x7ff000001d000812 */ /* 0x000fe200078efcff */
[----:B------:R-:W-:Y:S02]  /*0e90*/  @!P0 IMAD.MOV.U32 R28, RZ, RZ, RZ ;  /* 0x000000ffff1c8224 */ /* 0x000fe400078e00ff */
[----:B------:R-:W-:Y:S02]  /*0ea0*/  @P0 IMAD.MOV.U32 R28, RZ, RZ, RZ ;  /* 0x000000ffff1c0224 */ /* 0x000fe400078e00ff */
[----:B------:R-:W-:Y:S01]  /*0eb0*/  @P0 IMAD.MOV.U32 R29, RZ, RZ, R0 ;  /* 0x000000ffff1d0224 */ /* 0x000fe200078e0000 */
[----:B------:R-:W-:Y:S06]  /*0ec0*/  BRA `(.L_x_15) ;  /* 0x0000000000147947 */ /* 0x000fec0003800000 */
.L_x_17:
[----:B------:R-:W-:Y:S01]  /*0ed0*/  LOP3.LUT R29, R23, 0x80000, RZ, 0xfc, !PT ;  /* 0x00080000171d7812 */ /* 0x000fe200078efcff */
[----:B------:R-:W-:Y:S01]  /*0ee0*/  IMAD.MOV.U32 R28, RZ, RZ, R22 ;  /* 0x000000ffff1c7224 */ /* 0x000fe200078e0016 */
[----:B------:R-:W-:Y:S06]  /*0ef0*/  BRA `(.L_x_15) ;  /* 0x0000000000087947 */ /* 0x000fec0003800000 */
.L_x_16:
[----:B------:R-:W-:Y:S01]  /*0f00*/  LOP3.LUT R29, R27, 0x80000, RZ, 0xfc, !PT ;  /* 0x000800001b1d7812 */ /* 0x000fe200078efcff */
[----:B------:R-:W-:-:S07]  /*0f10*/  IMAD.MOV.U32 R28, RZ, RZ, R26 ;  /* 0x000000ffff1c7224 */ /* 0x000fce00078e001a */
.L_x_15:
[----:B------:R-:W-:Y:S05]  /*0f20*/  BSYNC.RECONVERGENT B4 ;  /* 0x0000000000047941 */ /* 0x000fea0003800200 */
.L_x_13:
[----:B------:R-:W-:Y:S02]  /*0f30*/  IMAD.MOV.U32 R35, RZ, RZ, 0x0 ;  /* 0x00000000ff237424 */ /* 0x000fe400078e00ff */
[----:B------:R-:W-:Y:S02]  /*0f40*/  IMAD.MOV.U32 R2, RZ, RZ, R28 ;  /* 0x000000ffff027224 */ /* 0x000fe400078e001c */
[----:B------:R-:W-:Y:S01]  /*0f50*/  IMAD.MOV.U32 R3, RZ, RZ, R29 ;  /* 0x000000ffff037224 */ /* 0x000fe200078e001d */
[----:B------:R-:W-:Y:S06]  /*0f60*/  RET.REL.NODEC R34 `(_Z6evolvePdS_S_S_dii) ;  /* 0xfffffff022247950 */ /* 0x000fec0003c3ffff */
        .type           $_Z6evolvePdS_S_S_dii$__internal_accurate_pow,@function
        .size           $_Z6evolvePdS_S_S_dii$__internal_accurate_pow,(.L_x_36 - $_Z6evolvePdS_S_S_dii$__internal_accurate_pow)
$_Z6evolvePdS_S_S_dii$__internal_accurate_pow:
[----:B------:R-:W-:Y:S01]  /*0f70*/  DADD R34, -RZ, |R22| ;  /* 0x00000000ff227229 */ /* 0x000fe20000000516 */
[----:B------:R-:W-:Y:S01]  /*0f80*/  IMAD.MOV.U32 R32, RZ, RZ, RZ ;  /* 0x000000ffff207224 */ /* 0x000fe200078e00ff */
[----:B------:R-:W-:Y:S01]  /*0f90*/  MOV R27, 0x3ed0f5d2 ;  /* 0x3ed0f5d2001b7802 */ /* 0x000fe20000000f00 */
[----:B------:R-:W-:Y:S01]  /*0fa0*/  IMAD.MOV.U32 R26, RZ, RZ, 0x41ad3b5a ;  /* 0x41ad3b5aff1a7424 */ /* 0x000fe200078e00ff */
[----:B------:R-:W-:Y:S01]  /*0fb0*/  UMOV UR4, 0x7d2cafe2 ;  /* 0x7d2cafe200047882 */ /* 0x000fe20000000000 */
[----:B------:R-:W-:Y:S01]  /*0fc0*/  UMOV UR5, 0x3eb0f5ff ;  /* 0x3eb0f5ff00057882 */ /* 0x000fe20000000000 */
[----:B------:R-:W-:Y:S01]  /*0fd0*/  UMOV UR8, 0x3b39803f ;  /* 0x3b39803f00087882 */ /* 0x000fe20000000000 */
[----:B------:R-:W-:-:S03]  /*0fe0*/  UMOV UR9, 0x3c7abc9e ;  /* 0x3c7abc9e00097882 */ /* 0x000fc60000000000 */
[----:B------:R-:W-:Y:S01]  /*0ff0*/  ISETP.GT.U32.AND P0, PT, R35, 0xfffff, PT ;  /* 0x000fffff2300780c */ /* 0x000fe20003f04070 */
[--C-:B------:R-:W-:Y:S01]  /*1000*/  IMAD.MOV.U32 R24, RZ, RZ, R35.reuse ;  /* 0x000000ffff187224 */ /* 0x100fe200078e0023 */
[----:B------:R-:W-:Y:S01]  /*1010*/  SHF.R.U32.HI R41, RZ, 0x14, R35 ;  /* 0x00000014ff297819 */ /* 0x000fe20000011623 */
[----:B------:R-:W-:-:S10]  /*1020*/  IMAD.MOV.U32 R28, RZ, RZ, R34 ;  /* 0x000000ffff1c7224 */ /* 0x000fd400078e0022 */
[----:B------:R-:W-:-:S10]  /*1030*/  @!P0 DMUL R36, R34, 1.80143985094819840000e+16 ;  /* 0x4350000022248828 */ /* 0x000fd40000000000 */
[----:B------:R-:W-:Y:S01]  /*1040*/  @!P0 IMAD.MOV.U32 R24, RZ, RZ, R37 ;  /* 0x000000ffff188224 */ /* 0x000fe200078e0025 */
[----:B------:R-:W-:Y:S01]  /*1050*/  @!P0 LEA.HI R41, R37, 0xffffffca, RZ, 0xc ;  /* 0xffffffca25298811 */ /* 0x000fe200078f60ff */
[----:B------:R-:W-:-:S03]  /*1060*/  @!P0 IMAD.MOV.U32 R28, RZ, RZ, R36 ;  /* 0x000000ffff1c8224 */ /* 0x000fc600078e0024 */
[----:B------:R-:W-:-:S04]  /*1070*/  LOP3.LUT R24, R24, 0x800fffff, RZ, 0xc0, !PT ;  /* 0x800fffff18187812 */ /* 0x000fc800078ec0ff */
[----:B------:R-:W-:-:S04]  /*1080*/  LOP3.LUT R29, R24, 0x3ff00000, RZ, 0xfc, !PT ;  /* 0x3ff00000181d7812 */ /* 0x000fc800078efcff */
[----:B------:R-:W-:-:S13]  /*1090*/  ISETP.GE.U32.AND P1, PT, R29, 0x3ff6a09f, PT ;  /* 0x3ff6a09f1d00780c */ /* 0x000fda0003f26070 */
[----:B------:R-:W-:-:S04]  /*10a0*/  @P1 VIADD R25, R29, 0xfff00000 ;  /* 0xfff000001d191836 */ /* 0x000fc80000000000 */
[----:B------:R-:W-:-:S06]  /*10b0*/  @P1 IMAD.MOV.U32 R29, RZ, RZ, R25 ;  /* 0x000000ffff1d1224 */ /* 0x000fcc00078e0019 */
[C---:B------:R-:W-:Y:S02]  /*10c0*/  DADD R30, R28.reuse, 1 ;  /* 0x3ff000001c1e7429 */ /* 0x040fe40000000000 */
[----:B------:R-:W-:-:S04]  /*10d0*/  DADD R28, R28, -1 ;  /* 0xbff000001c1c7429 */ /* 0x000fc80000000000 */
[----:B------:R-:W0:Y:S02]  /*10e0*/  MUFU.RCP64H R33, R31 ;  /* 0x0000001f00217308 */ /* 0x000e240000001800 */
[----:B0-----:R-:W-:-:S08]  /*10f0*/  DFMA R24, -R30, R32, 1 ;  /* 0x3ff000001e18742b */ /* 0x001fd00000000120 */
[----:B------:R-:W-:-:S08]  /*1100*/  DFMA R24, R24, R24, R24 ;  /* 0x000000181818722b */ /* 0x000fd00000000018 */
[----:B------:R-:W-:-:S08]  /*1110*/  DFMA R32, R32, R24, R32 ;  /* 0x000000182020722b */ /* 0x000fd00000000020 */
[----:B------:R-:W-:-:S08]  /*1120*/  DMUL R24, R28, R32 ;  /* 0x000000201c187228 */ /* 0x000fd00000000000 */
[----:B------:R-:W-:-:S08]  /*1130*/  DFMA R24, R28, R32, R24 ;  /* 0x000000201c18722b */ /* 0x000fd00000000018 */
[----:B------:R-:W-:Y:S02]  /*1140*/  DMUL R44, R24, R24 ;  /* 0x00000018182c7228 */ /* 0x000fe40000000000 */
[----:B------:R-:W-:-:S06]  /*1150*/  DADD R30, R28, -R24 ;  /* 0x000000001c1e7229 */ /* 0x000fcc0000000818 */
[----:B------:R-:W-:Y:S01]  /*1160*/  DFMA R26, R44, UR4, R26 ;  /* 0x000000042c1a7c2b */ /* 0x000fe2000800001a */
[----:B------:R-:W-:Y:S01]  /*1170*/  UMOV UR4, 0x75488a3f ;  /* 0x75488a3f00047882 */ /* 0x000fe20000000000 */
[----:B------:R-:W-:Y:S01]  /*1180*/  UMOV UR5, 0x3ef3b20a ;  /* 0x3ef3b20a00057882 */ /* 0x000fe20000000000 */
[----:B------:R-:W-:-:S05]  /*1190*/  DADD R30, R30, R30 ;  /* 0x000000001e1e7229 */ /* 0x000fca000000001e */
[----:B------:R-:W-:Y:S01]  /*11a0*/  DFMA R38, R44, R26, UR4 ;  /* 0x000000042c267e2b */ /* 0x000fe2000800001a */
[----:B------:R-:W-:Y:S01]  /*11b0*/  UMOV UR4, 0xe4faecd5 ;  /* 0xe4faecd500047882 */ /* 0x000fe20000000000 */
[----:B------:R-:W-:Y:S01]  /*11c0*/  UMOV UR5, 0x3f1745cd ;  /* 0x3f1745cd00057882 */ /* 0x000fe20000000000 */
[----:B------:R-:W-:-:S05]  /*11d0*/  DFMA R30, R28, -R24, R30 ;  /* 0x800000181c1e722b */ /* 0x000fca000000001e */
[----:B------:R-:W-:Y:S01]  /*11e0*/  DFMA R38, R44, R38, UR4 ;  /* 0x000000042c267e2b */ /* 0x000fe20008000026 */
[----:B------:R-:W-:Y:S01]  /*11f0*/  UMOV UR4, 0x258a578b ;  /* 0x258a578b00047882 */ /* 0x000fe20000000000 */
[----:B------:R-:W-:Y:S01]  /*1200*/  UMOV UR5, 0x3f3c71c7 ;  /* 0x3f3c71c700057882 */ /* 0x000fe20000000000 */
[----:B------:R-:W-:Y:S02]  /*1210*/  DMUL R30, R32, R30 ;  /* 0x0000001e201e7228 */ /* 0x000fe40000000000 */
[----:B------:R-:W-:-:S03]  /*1220*/  DMUL R32, R24, R24 ;  /* 0x0000001818207228 */ /* 0x000fc60000000000 */
[----:B------:R-:W-:Y:S01]  /*1230*/  DFMA R38, R44, R38, UR4 ;  /* 0x000000042c267e2b */ /* 0x000fe20008000026 */
[----:B------:R-:W-:Y:S01]  /*1240*/  UMOV UR4, 0x9242b910 ;  /* 0x9242b91000047882 */ /* 0x000fe20000000000 */
[----:B------:R-:W-:-:S03]  /*1250*/  UMOV UR5, 0x3f624924 ;  /* 0x3f62492400057882 */ /* 0x000fc60000000000 */
[----:B------:R-:W-:Y:S01]  /*1260*/  DFMA R34, R24, R24, -R32 ;  /* 0x000000181822722b */ /* 0x000fe20000000820 */
[----:B------:R-:W-:Y:S02]  /*1270*/  VIADD R37, R31, 0x100000 ;  /* 0x001000001f257836 */ /* 0x000fe40000000000 */
[----:B------:R-:W-:Y:S01]  /*1280*/  DFMA R38, R44, R38, UR4 ;  /* 0x000000042c267e2b */ /* 0x000fe20008000026 */
[----:B------:R-:W-:Y:S01]  /*1290*/  UMOV UR4, 0x99999dfb ;  /* 0x99999dfb00047882 */ /* 0x000fe20000000000 */
[----:B------:R-:W-:Y:S01]  /*12a0*/  UMOV UR5, 0x3f899999 ;  /* 0x3f89999900057882 */ /* 0x000fe20000000000 */
[----:B------:R-:W-:-:S05]  /*12b0*/  IMAD.MOV.U32 R36, RZ, RZ, R30 ;  /* 0x000000ffff247224 */ /* 0x000fca00078e001e */
[----:B------:R-:W-:Y:S01]  /*12c0*/  DFMA R38, R44, R38, UR4 ;  /* 0x000000042c267e2b */ /* 0x000fe20008000026 */
[----:B------:R-:W-:Y:S01]  /*12d0*/  UMOV UR4, 0x55555555 ;  /* 0x5555555500047882 */ /* 0x000fe20000000000 */
[----:B------:R-:W-:Y:S01]  /*12e0*/  UMOV UR5, 0x3fb55555 ;  /* 0x3fb5555500057882 */ /* 0x000fe20000000000 */
[----:B------:R-:W-:-:S05]  /*12f0*/  DFMA R34, R24, R36, R34 ;  /* 0x000000241822722b */ /* 0x000fca0000000022 */
[----:B------:R-:W-:-:S08]  /*1300*/  DFMA R26, R44, R38, UR4 ;  /* 0x000000042c1a7e2b */ /* 0x000fd00008000026 */
[----:B------:R-:W-:Y:S01]  /*1310*/  DADD R28, -R26, UR4 ;  /* 0x000000041a1c7e29 */ /* 0x000fe20008000100 */
[----:B------:R-:W-:Y:S01]  /*1320*/  UMOV UR4, 0xb9e7b0 ;  /* 0x00b9e7b000047882 */ /* 0x000fe20000000000 */
[----:B------:R-:W-:-:S06]  /*1330*/  UMOV UR5, 0x3c46a4cb ;  /* 0x3c46a4cb00057882 */ /* 0x000fcc0000000000 */
[----:B------:R-:W-:Y:S02]  /*1340*/  DFMA R28, R44, R38, R28 ;  /* 0x000000262c1c722b */ /* 0x000fe4000000001c */
[----:B------:R-:W-:-:S06]  /*1350*/  DMUL R38, R24, R32 ;  /* 0x0000002018267228 */ /* 0x000fcc0000000000 */
[----:B------:R-:W-:Y:S01]  /*1360*/  DADD R36, R28, -UR4 ;  /* 0x800000041c247e29 */ /* 0x000fe20008000000 */
[----:B------:R-:W-:Y:S01]  /*1370*/  UMOV UR4, 0x80000000 ;  /* 0x8000000000047882 */ /* 0x000fe20000000000 */
[----:B------:R-:W-:Y:S01]  /*1380*/  DFMA R28, R24, R32, -R38 ;  /* 0x00000020181c722b */ /* 0x000fe20000000826 */
[----:B------:R-:W-:-:S07]  /*1390*/  UMOV UR5, 0x43300000 ;  /* 0x4330000000057882 */ /* 0x000fce0000000000 */
[----:B------:R-:W-:Y:S02]  /*13a0*/  DFMA R28, R30, R32, R28 ;  /* 0x000000201e1c722b */ /* 0x000fe4000000001c */
[----:B------:R-:W-:-:S06]  /*13b0*/  DADD R32, R26, R36 ;  /* 0x000000001a207229 */ /* 0x000fcc0000000024 */
[----:B------:R-:W-:Y:S02]  /*13c0*/  DFMA R28, R24, R34, R28 ;  /* 0x00000022181c722b */ /* 0x000fe4000000001c */
[----:B------:R-:W-:Y:S02]  /*13d0*/  DADD R34, R26, -R32 ;  /* 0x000000001a227229 */ /* 0x000fe40000000820 */
[----:B------:R-:W-:-:S06]  /*13e0*/  DMUL R26, R32, R38 ;  /* 0x00000026201a7228 */ /* 0x000fcc0000000000 */
[----:B------:R-:W-:Y:S02]  /*13f0*/  DADD R36, R36, R34 ;  /* 0x0000000024247229 */ /* 0x000fe40000000022 */
[----:B------:R-:W-:-:S08]  /*1400*/  DFMA R34, R32, R38, -R26 ;  /* 0x000000262022722b */ /* 0x000fd0000000081a */
[----:B------:R-:W-:-:S08]  /*1410*/  DFMA R28, R32, R28, R34 ;  /* 0x0000001c201c722b */ /* 0x000fd00000000022 */
[----:B------:R-:W-:-:S08]  /*1420*/  DFMA R36, R36, R38, R28 ;  /* 0x000000262424722b */ /* 0x000fd0000000001c */
[----:B------:R-:W-:-:S08]  /*1430*/  DADD R32, R26, R36 ;  /* 0x000000001a207229 */ /* 0x000fd00000000024 */
[--C-:B------:R-:W-:Y:S02]  /*1440*/  DADD R28, R24, R32.reuse ;  /* 0x00000000181c7229 */ /* 0x100fe40000000020 */
[----:B------:R-:W-:-:S06]  /*1450*/  DADD R26, R26, -R32 ;  /* 0x000000001a1a7229 */ /* 0x000fcc0000000820 */
[----:B------:R-:W-:Y:S02]  /*1460*/  DADD R24, R24, -R28 ;  /* 0x0000000018187229 */ /* 0x000fe4000000081c */
[----:B------:R-:W-:-:S06]  /*1470*/  DADD R26, R36, R26 ;  /* 0x00000000241a7229 */ /* 0x000fcc000000001a */
[----:B------:R-:W-:-:S08]  /*1480*/  DADD R24, R32, R24 ;  /* 0x0000000020187229 */ /* 0x000fd00000000018 */
[----:B------:R-:W-:Y:S01]  /*1490*/  DADD R24, R26, R24 ;  /* 0x000000001a187229 */ /* 0x000fe20000000018 */
[C---:B------:R-:W-:Y:S02]  /*14a0*/  VIADD R26, R41.reuse, 0xfffffc01 ;  /* 0xfffffc01291a7836 */ /* 0x040fe40000000000 */
[----:B------:R-:W-:Y:S02]  /*14b0*/  @P1 VIADD R26, R41, 0xfffffc02 ;  /* 0xfffffc02291a1836 */ /* 0x000fe40000000000 */
[----:B------:R-:W-:-:S03]  /*14c0*/  IMAD.MOV.U32 R27, RZ, RZ, 0x43300000 ;  /* 0x43300000ff1b7424 */ /* 0x000fc600078e00ff */
[----:B------:R-:W-:Y:S01]  /*14d0*/  DADD R32, R30, R24 ;  /* 0x000000001e207229 */ /* 0x000fe20000000018 */
[----:B------:R-:W-:-:S06]  /*14e0*/  LOP3.LUT R26, R26, 0x80000000, RZ, 0x3c, !PT ;  /* 0x800000001a1a7812 */ /* 0x000fcc00078e3cff */
[----:B------:R-:W-:Y:S01]  /*14f0*/  DADD R26, R26, -UR4 ;  /* 0x800000041a1a7e29 */ /* 0x000fe20008000000 */
[----:B------:R-:W-:Y:S01]  /*1500*/  UMOV UR4, 0xfefa39ef ;  /* 0xfefa39ef00047882 */ /* 0x000fe20000000000 */
[----:B------:R-:W-:Y:S01]  /*1510*/  DADD R30, R28, R32 ;  /* 0x000000001c1e7229 */ /* 0x000fe20000000020 */
[----:B------:R-:W-:-:S07]  /*1520*/  UMOV UR5, 0x3fe62e42 ;  /* 0x3fe62e4200057882 */ /* 0x000fce0000000000 */
[--C-:B------:R-:W-:Y:S02]  /*1530*/  DFMA R24, R26, UR4, R30.reuse ;  /* 0x000000041a187c2b */ /* 0x100fe4000800001e */
[----:B------:R-:W-:-:S06]  /*1540*/  DADD R34, R28, -R30 ;  /* 0x000000001c227229 */ /* 0x000fcc000000081e */
[----:B------:R-:W-:Y:S02]  /*1550*/  DFMA R28, R26, -UR4, R24 ;  /* 0x800000041a1c7c2b */ /* 0x000fe40008000018 */
[----:B------:R-:W-:-:S06]  /*1560*/  DADD R34, R32, R34 ;  /* 0x0000000020227229 */ /* 0x000fcc0000000022 */
[----:B------:R-:W-:-:S08]  /*1570*/  DADD R28, -R30, R28 ;  /* 0x000000001e1c7229 */ /* 0x000fd0000000011c */
[----:B------:R-:W-:-:S08]  /*1580*/  DADD R28, R34, -R28 ;  /* 0x00000000221c7229 */ /* 0x000fd0000000081c */
[----:B------:R-:W-:-:S08]  /*1590*/  DFMA R28, R26, UR8, R28 ;  /* 0x000000081a1c7c2b */ /* 0x000fd0000800001c */
[----:B------:R-:W-:-:S08]  /*15a0*/  DADD R26, R24, R28 ;  /* 0x00000000181a7229 */ /* 0x000fd0000000001c */
[----:B------:R-:W-:Y:S02]  /*15b0*/  DADD R24, R24, -R26 ;  /* 0x0000000018187229 */ /* 0x000fe4000000081a */
[----:B------:R-:W-:-:S06]  /*15c0*/  DMUL R34, R26, 2 ;  /* 0x400000001a227828 */ /* 0x000fcc0000000000 */
[----:B------:R-:W-:Y:S02]  /*15d0*/  DADD R28, R28, R24 ;  /* 0x000000001c1c7229 */ /* 0x000fe40000000018 */
[----:B------:R-:W-:Y:S01]  /*15e0*/  DFMA R26, R26, 2, -R34 ;  /* 0x400000001a1a782b */ /* 0x000fe20000000822 */
[----:B------:R-:W-:Y:S02]  /*15f0*/  IMAD.MOV.U32 R24, RZ, RZ, 0x652b82fe ;  /* 0x652b82feff187424 */ /* 0x000fe400078e00ff */
[----:B------:R-:W-:-:S05]  /*1600*/  IMAD.MOV.U32 R25, RZ, RZ, 0x3ff71547 ;  /* 0x3ff71547ff197424 */ /* 0x000fca00078e00ff */
[----:B------:R-:W-:-:S08]  /*1610*/  DFMA R28, R28, 2, R26 ;  /* 0x400000001c1c782b */ /* 0x000fd0000000001a */
[----:B------:R-:W-:-:S08]  /*1620*/  DADD R26, R34, R28 ;  /* 0x00000000221a7229 */ /* 0x000fd0000000001c */
[----:B------:R-:W-:Y:S02]  /*1630*/  DFMA R24, R26, R24, 6.75539944105574400000e+15 ;  /* 0x433800001a18742b */ /* 0x000fe40000000018 */
[----:B------:R-:W-:Y:S01]  /*1640*/  FSETP.GEU.AND P0, PT, |R27|, 4.1917929649353027344, PT ;  /* 0x4086232b1b00780b */ /* 0x000fe20003f0e200 */
[----:B------:R-:W-:-:S05]  /*1650*/  DADD R34, R34, -R26 ;  /* 0x0000000022227229 */ /* 0x000fca000000081a */
[----:B------:R-:W-:-:S03]  /*1660*/  DADD R32, R24, -6.75539944105574400000e+15 ;  /* 0xc338000018207429 */ /* 0x000fc60000000000 */
[----:B------:R-:W-:-:S05]  /*1670*/  DADD R28, R28, R34 ;  /* 0x000000001c1c7229 */ /* 0x000fca0000000022 */
[----:B------:R-:W-:Y:S01]  /*1680*/  DFMA R30, R32, -UR4, R26 ;  /* 0x80000004201e7c2b */ /* 0x000fe2000800001a */
[----:B------:R-:W-:Y:S01]  /*1690*/  UMOV UR4, 0x3b39803f ;  /* 0x3b39803f00047882 */ /* 0x000fe20000000000 */
[----:B------:R-:W-:-:S06]  /*16a0*/  UMOV UR5, 0x3c7abc9e ;  /* 0x3c7abc9e00057882 */ /* 0x000fcc0000000000 */
[----:B------:R-:W-:Y:S01]  /*16b0*/  DFMA R30, R32, -UR4, R30 ;  /* 0x80000004201e7c2b */ /* 0x000fe2000800001e */
[----:B------:R-:W-:Y:S01]  /*16c0*/  UMOV UR4, 0x69ce2bdf ;  /* 0x69ce2bdf00047882 */ /* 0x000fe20000000000 */
[----:B------:R-:W-:Y:S01]  /*16d0*/  IMAD.MOV.U32 R32, RZ, RZ, -0x35dec16 ;  /* 0xfca213eaff207424 */ /* 0x000fe200078e00ff */
[----:B------:R-:W-:Y:S01]  /*16e0*/  UMOV UR5, 0x3e5ade15 ;  /* 0x3e5ade1500057882 */ /* 0x000fe20000000000 */
[----:B------:R-:W-:-:S06]  /*16f0*/  IMAD.MOV.U32 R33, RZ, RZ, 0x3e928af3 ;  /* 0x3e928af3ff217424 */ /* 0x000fcc00078e00ff */
[----:B------:R-:W-:Y:S01]  /*1700*/  DFMA R32, R30, UR4, R32 ;  /* 0x000000041e207c2b */ /* 0x000fe20008000020 */
[----:B------:R-:W-:Y:S01]  /*1710*/  UMOV UR4, 0x62401315 ;  /* 0x6240131500047882 */ /* 0x000fe20000000000 */
[----:B------:R-:W-:-:S06]  /*1720*/  UMOV UR5, 0x3ec71dee ;  /* 0x3ec71dee00057882 */ /* 0x000fcc0000000000 */
[----:B------:R-:W-:Y:S01]  /*1730*/  DFMA R32, R30, R32, UR4 ;  /* 0x000000041e207e2b */ /* 0x000fe20008000020 */
        /* <DEDUP_REMOVED lines=20> */
[----:B------:R-:W-:-:S08]  /*1880*/  DFMA R32, R30, R32, UR4 ;  /* 0x000000041e207e2b */ /* 0x000fd00008000020 */
[----:B------:R-:W-:-:S08]  /*1890*/  DFMA R32, R30, R32, 1 ;  /* 0x3ff000001e20742b */ /* 0x000fd00000000020 */
[----:B------:R-:W-:-:S10]  /*18a0*/  DFMA R32, R30, R32, 1 ;  /* 0x3ff000001e20742b */ /* 0x000fd40000000020 */
[----:B------:R-:W-:Y:S02]  /*18b0*/  IMAD R31, R24, 0x100000, R33 ;  /* 0x00100000181f7824 */ /* 0x000fe400078e0221 */
[----:B------:R-:W-:Y:S01]  /*18c0*/  IMAD.MOV.U32 R30, RZ, RZ, R32 ;  /* 0x000000ffff1e7224 */ /* 0x000fe200078e0020 */
[----:B------:R-:W-:Y:S06]  /*18d0*/  @!P0 BRA `(.L_x_18) ;  /* 0x0000000000308947 */ /* 0x000fec0003800000 */
[----:B------:R-:W-:Y:S01]  /*18e0*/  FSETP.GEU.AND P1, PT, |R27|, 4.2275390625, PT ;  /* 0x408748001b00780b */ /* 0x000fe20003f2e200 */
[C---:B------:R-:W-:Y:S02]  /*18f0*/  DADD R30, R26.reuse, +INF ;  /* 0x7ff000001a1e7429 */ /* 0x040fe40000000000 */
[----:B------:R-:W-:-:S08]  /*1900*/  DSETP.GEU.AND P0, PT, R26, RZ, PT ;  /* 0x000000ff1a00722a */ /* 0x000fd00003f0e000 */
[----:B------:R-:W-:Y:S02]  /*1910*/  FSEL R30, R30, RZ, P0 ;  /* 0x000000ff1e1e7208 */ /* 0x000fe40000000000 */
[----:B------:R-:W-:Y:S02]  /*1920*/  @!P1 LEA.HI R25, R24, R24, RZ, 0x1 ;  /* 0x0000001818199211 */ /* 0x000fe400078f08ff */
[----:B------:R-:W-:Y:S02]  /*1930*/  FSEL R31, R31, RZ, P0 ;  /* 0x000000ff1f1f7208 */ /* 0x000fe40000000000 */
[----:B------:R-:W-:-:S05]  /*1940*/  @!P1 SHF.R.S32.HI R25, RZ, 0x1, R25 ;  /* 0x00000001ff199819 */ /* 0x000fca0000011419 */
[----:B------:R-:W-:Y:S02]  /*1950*/  @!P1 IMAD.IADD R24, R24, 0x1, -R25 ;  /* 0x0000000118189824 */ /* 0x000fe400078e0a19 */
[----:B------:R-:W-:-:S03]  /*1960*/  @!P1 IMAD R33, R25, 0x100000, R33 ;  /* 0x0010000019219824 */ /* 0x000fc600078e0221 */
[----:B------:R-:W-:Y:S01]  /*1970*/  @!P1 LEA R25, R24, 0x3ff00000, 0x14 ;  /* 0x3ff0000018199811 */ /* 0x000fe200078ea0ff */
[----:B------:R-:W-:-:S06]  /*1980*/  @!P1 IMAD.MOV.U32 R24, RZ, RZ, RZ ;  /* 0x000000ffff189224 */ /* 0x000fcc00078e00ff */
[----:B------:R-:W-:-:S11]  /*1990*/  @!P1 DMUL R30, R32, R24 ;  /* 0x00000018201e9228 */ /* 0x000fd60000000000 */
.L_x_18:
[----:B------:R-:W-:Y:S01]  /*19a0*/  DFMA R28, R28, R30, R30 ;  /* 0x0000001e1c1c722b */ /* 0x000fe2000000001e */
[----:B------:R-:W-:Y:S01]  /*19b0*/  IMAD.MOV.U32 R24, RZ, RZ, R0 ;  /* 0x000000ffff187224 */ /* 0x000fe200078e0000 */
[----:B------:R-:W-:Y:S01]  /*19c0*/  DSETP.NEU.AND P0, PT, |R30|, +INF , PT ;  /* 0x7ff000001e00742a */ /* 0x000fe20003f0d200 */
[----:B------:R-:W-:-:S07]  /*19d0*/  IMAD.MOV.U32 R25, RZ, RZ, 0x0 ;  /* 0x00000000ff197424 */ /* 0x000fce00078e00ff */
[----:B------:R-:W-:Y:S02]  /*19e0*/  FSEL R26, R30, R28, !P0 ;  /* 0x0000001c1e1a7208 */ /* 0x000fe40004000000 */
[----:B------:R-:W-:Y:S01]  /*19f0*/  FSEL R28, R31, R29, !P0 ;  /* 0x0000001d1f1c7208 */ /* 0x000fe20004000000 */
[----:B------:R-:W-:Y:S06]  /*1a00*/  RET.REL.NODEC R24 `(_Z6evolvePdS_S_S_dii) ;  /* 0xffffffe4187c7950 */ /* 0x000fec0003c3ffff */
.L_x_19:
[----:B------:R-:W-:-:S00]  /*1a10*/  BRA `(.L_x_19) ;  /* 0xfffffffc00fc7947 */ /* 0x000fc0000383ffff */
[----:B------:R-:W-:-:S00]  /*1a20*/  NOP ;  /* 0x0000000000007918 */ /* 0x000fc00000000000 */
        /* <DEDUP_REMOVED lines=13> */
.L_x_36:


//--------------------- .text._Z4initPdS_S_dii    --------------------------
	.section	.text._Z4initPdS_S_dii,"ax",@progbits
	.align	128
        .global         _Z4initPdS_S_dii
        .type           _Z4initPdS_S_dii,@function
        .size           _Z4initPdS_S_dii,(.L_x_37 - _Z4initPdS_S_dii)
        .other          _Z4initPdS_S_dii,@"STO_CUDA_ENTRY STV_DEFAULT"
_Z4initPdS_S_dii:
.text._Z4initPdS_S_dii:
[----:B------:R-:W0:Y:S01]  /*0000*/  LDC R1, c[0x0][0x37c] ;  /* 0x0000df00ff017b82 */ /* 0x000e220000000800 */
[----:B------:R-:W1:Y:S07]  /*0010*/  S2R R7, SR_TID.X ;  /* 0x0000000000077919 */ /* 0x000e6e0000002100 */
[----:B------:R-:W1:Y:S01]  /*0020*/  S2UR UR4, SR_CTAID.X ;  /* 0x00000000000479c3 */ /* 0x000e620000002500 */
[----:B------:R-:W2:Y:S01]  /*0030*/  LDCU.64 UR8, c[0x4][0x8] ;  /* 0x01000100ff0877ac */ /* 0x000ea20008000a00 */
[----:B------:R-:W-:Y:S01]  /*0040*/  BSSY.RECONVERGENT B0, `(.L_x_20) ;  /* 0x00000b2000007945 */ /* 0x000fe20003800200 */
[----:B0-----:R-:W-:-:S05]  /*0050*/  VIADD R1, R1, 0xffffffd8 ;  /* 0xffffffd801017836 */ /* 0x001fca0000000000 */
[----:B------:R-:W1:Y:S08]  /*0060*/  LDC R22, c[0x0][0x360] ;  /* 0x0000d800ff167b82 */ /* 0x000e700000000800 */
[----:B------:R-:W0:Y:S01]  /*0070*/  LDC.64 R2, c[0x0][0x3a0] ;  /* 0x0000e800ff027b82 */ /* 0x000e220000000a00 */
[----:B-1----:R-:W-:Y:S02]  /*0080*/  IMAD R7, R22, UR4, R7 ;  /* 0x0000000416077c24 */ /* 0x002fe4000f8e0207 */
[----:B0-----:R-:W-:-:S05]  /*0090*/  IMAD R0, R3, R2, RZ ;  /* 0x0000000203007224 */ /* 0x001fca00078e02ff */
[----:B------:R-:W-:-:S13]  /*00a0*/  ISETP.GE.AND P0, PT, R7, R0, PT ;  /* 0x000000000700720c */ /* 0x000fda0003f06270 */
[----:B--2---:R-:W-:Y:S05]  /*00b0*/  @P0 BRA `(.L_x_21) ;  /* 0x0000000800a80947 */ /* 0x004fea0003800000 */
[----:B------:R-:W-:Y:S01]  /*00c0*/  IABS R9, R2 ;  /* 0x0000000200097213 */ /* 0x000fe20000000000 */
[----:B------:R-:W-:Y:S01]  /*00d0*/  IMAD.MOV.U32 R3, RZ, RZ, R7 ;  /* 0x000000ffff037224 */ /* 0x000fe200078e0007 */
[----:B------:R-:W-:Y:S01]  /*00e0*/  UMOV UR4, 0x54442d18 ;  /* 0x54442d1800047882 */ /* 0x000fe20000000000 */
[----:B------:R-:W-:Y:S01]  /*00f0*/  UMOV UR5, 0x400921fb ;  /* 0x400921fb00057882 */ /* 0x000fe20000000000 */
[----:B------:R-:W0:Y:S01]  /*0100*/  I2F.RP R6, R9 ;  /* 0x0000000900067306 */ /* 0x000e220000209400 */
[----:B------:R-:W-:Y:S01]  /*0110*/  UMOV UR6, 0x6dc9c883 ;  /* 0x6dc9c88300067882 */ /* 0x000fe20000000000 */
[----:B------:R-:W-:Y:S01]  /*0120*/  UMOV UR7, 0x3fe45f30 ;  /* 0x3fe45f3000077882 */ /* 0x000fe20000000000 */
[----:B------:R-:W1:Y:S05]  /*0130*/  LDC.64 R26, c[0x0][0x358] ;  /* 0x0000d600ff1a7b82 */ /* 0x000e6a0000000a00 */
[----:B0-----:R-:W0:Y:S02]  /*0140*/  MUFU.RCP R6, R6 ;  /* 0x0000000600067308 */ /* 0x001e240000001000 */
[----:B0-----:R-:W-:-:S06]  /*0150*/  VIADD R4, R6, 0xffffffe ;  /* 0x0ffffffe06047836 */ /* 0x001fcc0000000000 */
[----:B------:R0:W2:Y:S02]  /*0160*/  F2I.FTZ.U32.TRUNC.NTZ R5, R4 ;  /* 0x0000000400057305 */ /* 0x0000a4000021f000 */
[----:B0-----:R-:W-:Y:S02]  /*0170*/  IMAD.MOV.U32 R4, RZ, RZ, RZ ;  /* 0x000000ffff047224 */ /* 0x001fe400078e00ff */
[----:B--2---:R-:W-:-:S04]  /*0180*/  IMAD.MOV R8, RZ, RZ, -R5 ;  /* 0x000000ffff087224 */ /* 0x004fc800078e0a05 */
[----:B------:R-:W-:Y:S01]  /*0190*/  IMAD R7, R8, R9, RZ ;  /* 0x0000000908077224 */ /* 0x000fe200078e02ff */
[----:B------:R-:W-:-:S03]  /*01a0*/  IABS R8, R3 ;  /* 0x0000000300087213 */ /* 0x000fc60000000000 */
[----:B------:R-:W-:-:S06]  /*01b0*/  IMAD.HI.U32 R5, R5, R7, R4 ;  /* 0x0000000705057227 */ /* 0x000fcc00078e0004 */
[----:B------:R-:W-:-:S04]  /*01c0*/  IMAD.HI.U32 R5, R5, R8, RZ ;  /* 0x0000000805057227 */ /* 0x000fc800078e00ff */
[----:B------:R-:W-:-:S04]  /*01d0*/  IMAD.MOV R6, RZ, RZ, -R5 ;  /* 0x000000ffff067224 */ /* 0x000fc800078e0a05 */
[----:B------:R-:W-:-:S05]  /*01e0*/  IMAD R4, R9, R6, R8 ;  /* 0x0000000609047224 */ /* 0x000fca00078e0208 */
[----:B------:R-:W-:-:S13]  /*01f0*/  ISETP.GT.U32.AND P1, PT, R9, R4, PT ;  /* 0x000000040900720c */ /* 0x000fda0003f24070 */
[----:B------:R-:W-:Y:S02]  /*0200*/  @!P1 IMAD.IADD R4, R4, 0x1, -R9 ;  /* 0x0000000104049824 */ /* 0x000fe400078e0a09 */
[----:B------:R-:W-:Y:S01]  /*0210*/  @!P1 VIADD R5, R5, 0x1 ;  /* 0x0000000105059836 */ /* 0x000fe20000000000 */
[----:B------:R-:W-:Y:S02]  /*0220*/  ISETP.NE.AND P1, PT, R2, RZ, PT ;  /* 0x000000ff0200720c */ /* 0x000fe40003f25270 */
[----:B------:R-:W-:Y:S02]  /*0230*/  ISETP.GE.U32.AND P0, PT, R4, R9, PT ;  /* 0x000000090400720c */ /* 0x000fe40003f06070 */
[----:B------:R-:W-:Y:S01]  /*0240*/  LOP3.LUT R4, R3, R2, RZ, 0x3c, !PT ;  /* 0x0000000203047212 */ /* 0x000fe200078e3cff */
[----:B------:R-:W0:Y:S03]  /*0250*/  LDC.64 R8, c[0x0][0x398] ;  /* 0x0000e600ff087b82 */ /* 0x000e260000000a00 */
[----:B------:R-:W-:-:S07]  /*0260*/  ISETP.GE.AND P2, PT, R4, RZ, PT ;  /* 0x000000ff0400720c */ /* 0x000fce0003f46270 */
[----:B------:R-:W-:-:S06]  /*0270*/  @P0 VIADD R5, R5, 0x1 ;  /* 0x0000000105050836 */ /* 0x000fcc0000000000 */
[----:B------:R-:W-:Y:S01]  /*0280*/  @!P2 IMAD.MOV R5, RZ, RZ, -R5 ;  /* 0x000000ffff05a224 */ /* 0x000fe200078e0a05 */
[----:B------:R-:W-:-:S05]  /*0290*/  @!P1 LOP3.LUT R5, RZ, R2, RZ, 0x33, !PT ;  /* 0x00000002ff059212 */ /* 0x000fca00078e33ff */
[----:B------:R-:W-:Y:S02]  /*02a0*/  IMAD.MOV R6, RZ, RZ, -R5 ;  /* 0x000000ffff067224 */ /* 0x000fe400078e0a05 */
[----:B------:R-:W0:Y:S02]  /*02b0*/  I2F.F64 R4, R5 ;  /* 0x0000000500047312 */ /* 0x000e240000201c00 */
[----:B------:R-:W-:-:S06]  /*02c0*/  IMAD R2, R2, R6, R3 ;  /* 0x0000000602027224 */ /* 0x000fcc00078e0203 */
[----:B------:R-:W2:Y:S01]  /*02d0*/  I2F.F64 R6, R2 ;  /* 0x0000000200067312 */ /* 0x000ea20000201c00 */
[-C--:B0-----:R-:W-:Y:S02]  /*02e0*/  DFMA R4, R4, R8.reuse, -1 ;  /* 0xbff000000404742b */ /* 0x081fe40000000008 */
[----:B--2---:R-:W-:-:S06]  /*02f0*/  DFMA R6, R6, R8, -1 ;  /* 0xbff000000606742b */ /* 0x004fcc0000000008 */
[----:B------:R-:W-:Y:S02]  /*0300*/  DMUL R20, R4, UR4 ;  /* 0x0000000404147c28 */ /* 0x000fe40008000000 */
[----:B------:R-:W-:Y:S01]  /*0310*/  DMUL R6, R6, UR4 ;  /* 0x0000000406067c28 */ /* 0x000fe20008000000 */
[----:B------:R-:W-:-:S05]  /*0320*/  UMOV UR5, 0x3ff921fb ;  /* 0x3ff921fb00057882 */ /* 0x000fca0000000000 */
[C---:B------:R-:W-:Y:S02]  /*0330*/  DMUL R24, R20.reuse, UR6 ;  /* 0x0000000614187c28 */ /* 0x040fe40008000000 */
[----:B------:R-:W-:Y:S02]  /*0340*/  DSETP.NEU.AND P0, PT, |R20|, +INF , PT ;  /* 0x7ff000001400742a */ /* 0x000fe40003f0d200 */
[C---:B------:R-:W-:Y:S01]  /*0350*/  DMUL R10, R6.reuse, UR6 ;  /* 0x00000006060a7c28 */ /* 0x040fe20008000000 */
[----:B------:R-:W-:Y:S01]  /*0360*/  UMOV UR6, 0x252049c0 ;  /* 0x252049c000067882 */ /* 0x000fe20000000000 */
[----:B------:R-:W-:Y:S01]  /*0370*/  UMOV UR7, 0x397b839a ;  /* 0x397b839a00077882 */ /* 0x000fe20000000000 */
[----:B------:R-:W-:-:S03]  /*0380*/  DSETP.NEU.AND P1, PT, |R6|, +INF , PT ;  /* 0x7ff000000600742a */ /* 0x000fc60003f2d200 */
[----:B------:R-:W0:Y:S01]  /*0390*/  F2I.F64 R24, R24 ;  /* 0x0000001800187311 */ /* 0x000e220000301100 */
[----:B------:R-:W-:Y:S02]  /*03a0*/  DSETP.LTU.OR P2, PT, |R20|, 2.14748364800000000000e+09, !P0 ;  /* 0x41e000001400742a */ /* 0x000fe40004749600 */
[----:B------:R-:W-:-:S05]  /*03b0*/  DSETP.LTU.OR P3, PT, |R6|, 2.14748364800000000000e+09, !P1 ;  /* 0x41e000000600742a */ /* 0x000fca0004f69600 */
[----:B------:R2:W3:Y:S08]  /*03c0*/  F2I.F64 R16, R10 ;  /* 0x0000000a00107311 */ /* 0x0004f00000301100 */
[----:B0-----:R0:W4:Y:S01]  /*03d0*/  I2F.F64 R4, R24 ;  /* 0x0000001800047312 */ /* 0x0011220000201c00 */
[----:B--2---:R-:W-:Y:S01]  /*03e0*/  DMUL R10, RZ, R6 ;  /* 0x00000006ff0a7228 */ /* 0x004fe20000000000 */
[----:B---3--:R-:W-:-:S06]  /*03f0*/  SEL R25, R16, RZ, P1 ;  /* 0x000000ff10197207 */ /* 0x008fcc0000800000 */
[----:B------:R-:W2:Y:S01]  /*0400*/  I2F.F64 R12, R16 ;  /* 0x00000010000c7312 */ /* 0x000ea20000201c00 */
[----:B0-----:R-:W-:Y:S01]  /*0410*/  SEL R24, R24, RZ, P0 ;  /* 0x000000ff18187207 */ /* 0x001fe20000000000 */
[----:B----4-:R-:W-:Y:S02]  /*0420*/  DFMA R8, R4, -UR4, R20 ;  /* 0x8000000404087c2b */ /* 0x010fe40008000014 */
[----:B--2---:R-:W-:Y:S01]  /*0430*/  DFMA R14, R12, -UR4, R6 ;  /* 0x800000040c0e7c2b */ /* 0x004fe20008000006 */
[----:B------:R-:W-:Y:S01]  /*0440*/  UMOV UR4, 0x33145c00 ;  /* 0x33145c0000047882 */ /* 0x000fe20000000000 */
[----:B------:R-:W-:-:S04]  /*0450*/  UMOV UR5, 0x3c91a626 ;  /* 0x3c91a62600057882 */ /* 0x000fc80000000000 */
[----:B------:R-:W-:Y:S02]  /*0460*/  DFMA R8, R4, -UR4, R8 ;  /* 0x8000000404087c2b */ /* 0x000fe40008000008 */
[----:B------:R-:W-:Y:S01]  /*0470*/  DFMA R14, R12, -UR4, R14 ;  /* 0x800000040c0e7c2b */ /* 0x000fe2000800000e */
[----:B------:R-:W0:Y:S05]  /*0480*/  LDCU UR4, c[0x0][0x370] ;  /* 0x00006e00ff0477ac */ /* 0x000e2a0008000800 */
[----:B------:R-:W-:Y:S02]  /*0490*/  DFMA R8, R4, -UR6, R8 ;  /* 0x8000000604087c2b */ /* 0x000fe40008000008 */
[----:B------:R-:W-:-:S02]  /*04a0*/  DMUL R4, RZ, R20 ;  /* 0x00000014ff047228 */ /* 0x000fc40000000000 */
[----:B------:R-:W-:-:S08]  /*04b0*/  DFMA R14, R12, -UR6, R14 ;  /* 0x800000060c0e7c2b */ /* 0x000fd0000800000e */
[----:B------:R-:W-:Y:S02]  /*04c0*/  FSEL R2, R4, R8, !P0 ;  /* 0x0000000804027208 */ /* 0x000fe40004000000 */
[----:B------:R-:W-:Y:S01]  /*04d0*/  FSEL R5, R5, R9, !P0 ;  /* 0x0000000905057208 */ /* 0x000fe20004000000 */
[----:B0-----:R-:W-:Y:S01]  /*04e0*/  IMAD R22, R22, UR4, RZ ;  /* 0x0000000416167c24 */ /* 0x001fe2000f8e02ff */
[----:B------:R-:W-:Y:S02]  /*04f0*/  FSEL R4, R10, R14, !P1 ;  /* 0x0000000e0a047208 */ /* 0x000fe40004800000 */
[----:B-1----:R-:W-:-:S07]  /*0500*/  FSEL R23, R11, R15, !P1 ;  /* 0x0000000f0b177208 */ /* 0x002fce0004800000 */
.L_x_26:
[----:B------:R-:W-:Y:S01]  /*0510*/  BSSY.RECONVERGENT B1, `(.L_x_22) ;  /* 0x000000a000017945 */ /* 0x000fe20003800200 */
[----:B------:R-:W-:Y:S02]  /*0520*/  IMAD.MOV.U32 R34, RZ, RZ, R24 ;  /* 0x000000ffff227224 */ /* 0x000fe400078e0018 */
[----:B------:R-:W-:Y:S02]  /*0530*/  IMAD.MOV.U32 R32, RZ, RZ, R2 ;  /* 0x000000ffff207224 */ /* 0x000fe400078e0002 */
[----:B------:R-:W-:Y:S01]  /*0540*/  IMAD.MOV.U32 R33, RZ, RZ, R5 ;  /* 0x000000ffff217224 */ /* 0x000fe200078e0005 */
[----:B------:R-:W-:Y:S06]  /*0550*/  @P2 BRA `(.L_x_23) ;  /* 0x0000000000142947 */ /* 0x000fec0003800000 */
[----:B------:R-:W-:Y:S01]  /*0560*/  IMAD.MOV.U32 R32, RZ, RZ, R20 ;  /* 0x000000ffff207224 */ /* 0x000fe200078e0014 */
[----:B------:R-:W-:Y:S01]  /*0570*/  MOV R8, 0x5a0 ;  /* 0x000005a000087802 */ /* 0x000fe20000000f00 */
[----:B------:R-:W-:-:S07]  /*0580*/  IMAD.MOV.U32 R9, RZ, RZ, R21 ;  /* 0x000000ffff097224 */ /* 0x000fce00078e0015 */
[----:B------:R-:W-:Y:S05]  /*0590*/  CALL.REL.NOINC `($_Z4initPdS_S_dii$__internal_trig_reduction_slowpathd) ;  /* 0x00000004007c7944 */ /* 0x000fea0003c00000 */
[----:B------:R-:W-:-:S07]  /*05a0*/  IMAD.MOV.U32 R34, RZ, RZ, R10 ;  /* 0x000000ffff227224 */ /* 0x000fce00078e000a */
.L_x_23:
[----:B------:R-:W-:Y:S05]  /*05b0*/  BSYNC.RECONVERGENT B1 ;  /* 0x0000000000017941 */ /* 0x000fea0003800200 */
.L_x_22:
[----:B------:R-:W-:Y:S01]  /*05c0*/  IMAD.SHL.U32 R8, R34, 0x40, RZ ;  /* 0x0000004022087824 */ /* 0x000fe200078e00ff */
[----:B------:R-:W-:Y:S02]  /*05d0*/  R2UR UR4, R26 ;  /* 0x000000001a0472ca */ /* 0x000fe400000e0000 */
[----:B------:R-:W-:Y:S02]  /*05e0*/  R2UR UR5, R27 ;  /* 0x000000001b0572ca */ /* 0x000fe400000e0000 */
[----:B------:R-:W-:-:S04]  /*05f0*/  LOP3.LUT R8, R8, 0x40, RZ, 0xc0, !PT ;  /* 0x0000004008087812 */ /* 0x000fc800078ec0ff */
[----:B------:R-:W-:-:S05]  /*0600*/  IADD3 R36, P0, PT, R8, UR8, RZ ;  /* 0x0000000808247c10 */ /* 0x000fca000ff1e0ff */
[----:B------:R-:W-:-:S05]  /*0610*/  IMAD.X R37, RZ, RZ, UR9, P0 ;  /* 0x00000009ff257e24 */ /* 0x000fca00080e06ff */
[----:B------:R-:W2:Y:S04]  /*0620*/  LDG.E.128.CONSTANT R8, desc[UR4][R36.64] ;  /* 0x0000000424087981 */ /* 0x000ea8000c1e9d00 */
[----:B------:R-:W3:Y:S04]  /*0630*/  LDG.E.128.CONSTANT R12, desc[UR4][R36.64+0x10] ;  /* 0x00001004240c7981 */ /* 0x000ee8000c1e9d00 */
[----:B------:R0:W4:Y:S01]  /*0640*/  LDG.E.128.CONSTANT R16, desc[UR4][R36.64+0x20] ;  /* 0x0000200424107981 */ /* 0x000122000c1e9d00 */
[----:B------:R-:W-:Y:S01]  /*0650*/  LOP3.LUT R28, R34, 0x1, RZ, 0xc0, !PT ;  /* 0x00000001221c7812 */ /* 0x000fe200078ec0ff */
[----:B------:R-:W-:Y:S01]  /*0660*/  IMAD.MOV.U32 R29, RZ, RZ, 0x3da8ff83 ;  /* 0x3da8ff83ff1d7424 */ /* 0x000fe200078e00ff */
[----:B------:R-:W-:Y:S01]  /*0670*/  DMUL R30, R32, R32 ;  /* 0x00000020201e7228 */ /* 0x000fe20000000000 */
[----:B------:R-:W-:Y:S01]  /*0680*/  BSSY.RECONVERGENT B1, `(.L_x_24) ;  /* 0x000001e000017945 */ /* 0x000fe20003800200 */
[----:B------:R-:W-:Y:S01]  /*0690*/  ISETP.NE.U32.AND P0, PT, R28, 0x1, PT ;  /* 0x000000011c00780c */ /* 0x000fe20003f05070 */
[----:B------:R-:W-:-:S02]  /*06a0*/  IMAD.MOV.U32 R28, RZ, RZ, 0x20fd8164 ;  /* 0x20fd8164ff1c7424 */ /* 0x000fc400078e00ff */
[----:B------:R-:W-:Y:S01]  /*06b0*/  IMAD.MOV.U32 R35, RZ, RZ, R23 ;  /* 0x000000ffff237224 */ /* 0x000fe200078e0017 */
[----:B------:R-:W-:Y:S01]  /*06c0*/  FSEL R29, -R29, 0.11223486810922622681, !P0 ;  /* 0x3de5db651d1d7808 */ /* 0x000fe20004000100 */
[----:B0-----:R-:W-:Y:S01]  /*06d0*/  IMAD.MOV.U32 R36, RZ, RZ, R25 ;  /* 0x000000ffff247224 */ /* 0x001fe200078e0019 */
[----:B------:R-:W-:-:S06]  /*06e0*/  FSEL R28, R28, -8.06006814911005101289e+34, !P0 ;  /* 0xf9785eba1c1c7808 */ /* 0x000fcc0004000000 */
[----:B--2---:R-:W-:-:S08]  /*06f0*/  DFMA R8, R30, R28, R8 ;  /* 0x0000001c1e08722b */ /* 0x004fd00000000008 */
[----:B------:R-:W-:-:S08]  /*0700*/  DFMA R8, R30, R8, R10 ;  /* 0x000000081e08722b */ /* 0x000fd0000000000a */
[----:B---3--:R-:W-:-:S08]  /*0710*/  DFMA R8, R30, R8, R12 ;  /* 0x000000081e08722b */ /* 0x008fd0000000000c */
[----:B------:R-:W-:-:S08]  /*0720*/  DFMA R8, R30, R8, R14 ;  /* 0x000000081e08722b */ /* 0x000fd0000000000e */
[----:B----4-:R-:W-:-:S08]  /*0730*/  DFMA R8, R30, R8, R16 ;  /* 0x000000081e08722b */ /* 0x010fd00000000010 */
[----:B------:R-:W-:-:S08]  /*0740*/  DFMA R8, R30, R8, R18 ;  /* 0x000000081e08722b */ /* 0x000fd00000000012 */
[----:B------:R-:W-:Y:S02]  /*0750*/  DFMA R10, R8, R32, R32 ;  /* 0x00000020080a722b */ /* 0x000fe40000000020 */
[----:B------:R-:W-:-:S10]  /*0760*/  DFMA R8, R30, R8, 1 ;  /* 0x3ff000001e08742b */ /* 0x000fd40000000008 */
[----:B------:R-:W-:Y:S02]  /*0770*/  FSEL R10, R8, R10, !P0 ;  /* 0x0000000a080a7208 */ /* 0x000fe40004000000 */
[----:B------:R-:W-:Y:S02]  /*0780*/  FSEL R11, R9, R11, !P0 ;  /* 0x0000000b090b7208 */ /* 0x000fe40004000000 */
[----:B------:R-:W-:Y:S01]  /*0790*/  LOP3.LUT P0, RZ, R34, 0x2, RZ, 0xc0, !PT ;  /* 0x0000000222ff7812 */ /* 0x000fe2000780c0ff */
[----:B------:R-:W-:-:S03]  /*07a0*/  IMAD.MOV.U32 R34, RZ, RZ, R4 ;  /* 0x000000ffff227224 */ /* 0x000fc600078e0004 */
[----:B------:R-:W-:-:S10]  /*07b0*/  DADD R8, RZ, -R10 ;  /* 0x00000000ff087229 */ /* 0x000fd4000000080a */
[----:B------:R-:W-:Y:S02]  /*07c0*/  FSEL R28, R10, R8, !P0 ;  /* 0x000000080a1c7208 */ /* 0x000fe40004000000 */
[----:B------:R-:W-:Y:S01]  /*07d0*/  FSEL R29, R11, R9, !P0 ;  /* 0x000000090b1d7208 */ /* 0x000fe20004000000 */
[----:B------:R-:W-:Y:S06]  /*07e0*/  @P3 BRA `(.L_x_25) ;  /* 0x00000000001c3947 */ /* 0x000fec0003800000 */
[----:B------:R-:W-:Y:S01]  /*07f0*/  IMAD.MOV.U32 R32, RZ, RZ, R6 ;  /* 0x000000ffff207224 */ /* 0x000fe200078e0006 */
[----:B------:R-:W-:Y:S01]  /*0800*/  MOV R8, 0x830 ;  /* 0x0000083000087802 */ /* 0x000fe20000000f00 */
[----:B------:R-:W-:-:S07]  /*0810*/  IMAD.MOV.U32 R9, RZ, RZ, R7 ;  /* 0x000000ffff097224 */ /* 0x000fce00078e0007 */
[----:B------:R-:W-:Y:S05]  /*0820*/  CALL.REL.NOINC `($_Z4initPdS_S_dii$__internal_trig_reduction_slowpathd) ;  /* 0x0000000000d87944 */ /* 0x000fea0003c00000 */
[----:B------:R-:W-:Y:S02]  /*0830*/  IMAD.MOV.U32 R36, RZ, RZ, R10 ;  /* 0x000000ffff247224 */ /* 0x000fe400078e000a */
[----:B------:R-:W-:Y:S02]  /*0840*/  IMAD.MOV.U32 R34, RZ, RZ, R32 ;  /* 0x000000ffff227224 */ /* 0x000fe400078e0020 */
[----:B------:R-:W-:-:S07]  /*0850*/  IMAD.MOV.U32 R35, RZ, RZ, R33 ;  /* 0x000000ffff237224 */ /* 0x000fce00078e0021 */
.L_x_25:
[----:B------:R-:W-:Y:S05]  /*0860*/  BSYNC.RECONVERGENT B1 ;  /* 0x0000000000017941 */ /* 0x000fea0003800200 */
.L_x_24:
        /* <DEDUP_REMOVED lines=8> */
[----:B------:R-:W4:Y:S01]  /*08f0*/  LDG.E.128.CONSTANT R16, desc[UR4][R16.64+0x20] ;  /* 0x0000200410107981 */ /* 0x000f22000c1e9d00 */
[----:B------:R-:W-:Y:S01]  /*0900*/  LOP3.LUT R30, R36, 0x1, RZ, 0xc0, !PT ;  /* 0x00000001241e7812 */ /* 0x000fe200078ec0ff */
[----:B------:R-:W-:Y:S01]  /*0910*/  IMAD.MOV.U32 R31, RZ, RZ, 0x3da8ff83 ;  /* 0x3da8ff83ff1f7424 */ /* 0x000fe200078e00ff */
[----:B------:R-:W-:Y:S01]  /*0920*/  DMUL R32, R34, R34 ;  /* 0x0000002222207228 */ /* 0x000fe20000000000 */
[----:B------:R-:W-:-:S02]  /*0930*/  R2UR UR6, R26 ;  /* 0x000000001a0672ca */ /* 0x000fc400000e0000 */
[----:B------:R-:W-:Y:S01]  /*0940*/  ISETP.NE.U32.AND P0, PT, R30, 0x1, PT ;  /* 0x000000011e00780c */ /* 0x000fe20003f05070 */
[----:B------:R-:W-:Y:S01]  /*0950*/  IMAD.MOV.U32 R30, RZ, RZ, 0x20fd8164 ;  /* 0x20fd8164ff1e7424 */ /* 0x000fe200078e00ff */
[----:B------:R-:W-:Y:S02]  /*0960*/  R2UR UR7, R27 ;  /* 0x000000001b0772ca */ /* 0x000fe400000e0000 */
[----:B------:R-:W-:Y:S02]  /*0970*/  FSEL R31, -R31, 0.11223486810922622681, !P0 ;  /* 0x3de5db651f1f7808 */ /* 0x000fe40004000100 */
[----:B------:R-:W-:Y:S02]  /*0980*/  FSEL R30, R30, -8.06006814911005101289e+34, !P0 ;  /* 0xf9785eba1e1e7808 */ /* 0x000fe40004000000 */
[----:B------:R-:W-:Y:S02]  /*0990*/  R2UR UR10, R26 ;  /* 0x000000001a0a72ca */ /* 0x000fe400000e0000 */
[----:B------:R-:W-:-:S02]  /*09a0*/  R2UR UR11, R27 ;  /* 0x000000001b0b72ca */ /* 0x000fc400000e0000 */
[----:B--2---:R-:W-:-:S08]  /*09b0*/  DFMA R8, R32, R30, R8 ;  /* 0x0000001e2008722b */ /* 0x004fd00000000008 */
[----:B------:R-:W-:-:S08]  /*09c0*/  DFMA R8, R32, R8, R10 ;  /* 0x000000082008722b */ /* 0x000fd0000000000a */
[C---:B---3--:R-:W-:Y:S01]  /*09d0*/  DFMA R8, R32.reuse, R8, R12 ;  /* 0x000000082008722b */ /* 0x048fe2000000000c */
[----:B------:R-:W0:Y:S07]  /*09e0*/  LDC.64 R12, c[0x0][0x380] ;  /* 0x0000e000ff0c7b82 */ /* 0x000e2e0000000a00 */
[----:B------:R-:W-:-:S08]  /*09f0*/  DFMA R8, R32, R8, R14 ;  /* 0x000000082008722b */ /* 0x000fd0000000000e */
[----:B----4-:R-:W-:-:S08]  /*0a00*/  DFMA R8, R32, R8, R16 ;  /* 0x000000082008722b */ /* 0x010fd00000000010 */
[----:B------:R-:W-:Y:S01]  /*0a10*/  DFMA R8, R32, R8, R18 ;  /* 0x000000082008722b */ /* 0x000fe20000000012 */
[----:B0-----:R-:W-:-:S07]  /*0a20*/  IMAD.WIDE R12, R3, 0x8, R12 ;  /* 0x00000008030c7825 */ /* 0x001fce00078e020c */
[----:B------:R-:W-:Y:S02]  /*0a30*/  DFMA R10, R8, R34, R34 ;  /* 0x00000022080a722b */ /* 0x000fe40000000022 */
[----:B------:R-:W-:-:S10]  /*0a40*/  DFMA R8, R32, R8, 1 ;  /* 0x3ff000002008742b */ /* 0x000fd40000000008 */
[----:B------:R-:W-:Y:S02]  /*0a50*/  FSEL R14, R8, R10, !P0 ;  /* 0x0000000a080e7208 */ /* 0x000fe40004000000 */
[----:B------:R-:W-:Y:S02]  /*0a60*/  FSEL R15, R9, R11, !P0 ;  /* 0x0000000b090f7208 */ /* 0x000fe40004000000 */
[----:B------:R-:W0:Y:S01]  /*0a70*/  LDC.64 R8, c[0x0][0x388] ;  /* 0x0000e200ff087b82 */ /* 0x000e220000000a00 */
[----:B------:R-:W-:-:S03]  /*0a80*/  LOP3.LUT P0, RZ, R36, 0x2, RZ, 0xc0, !PT ;  /* 0x0000000224ff7812 */ /* 0x000fc6000780c0ff */
[----:B------:R-:W-:-:S04]  /*0a90*/  DADD R16, RZ, -R14 ;  /* 0x00000000ff107229 */ /* 0x000fc8000000080e */
[----:B------:R-:W1:Y:S06]  /*0aa0*/  LDC.64 R10, c[0x0][0x390] ;  /* 0x0000e400ff0a7b82 */ /* 0x000e6c0000000a00 */
[----:B------:R-:W-:Y:S02]  /*0ab0*/  FSEL R14, R14, R16, !P0 ;  /* 0x000000100e0e7208 */ /* 0x000fe40004000000 */
[----:B------:R-:W-:-:S06]  /*0ac0*/  FSEL R15, R15, R17, !P0 ;  /* 0x000000110f0f7208 */ /* 0x000fcc0004000000 */
[----:B------:R-:W-:Y:S01]  /*0ad0*/  DMUL R28, R28, R14 ;  /* 0x0000000e1c1c7228 */ /* 0x000fe20000000000 */
[----:B0-----:R-:W-:-:S06]  /*0ae0*/  IMAD.WIDE R8, R3, 0x8, R8 ;  /* 0x0000000803087825 */ /* 0x001fcc00078e0208 */
[----:B------:R0:W-:Y:S01]  /*0af0*/  STG.E.64 desc[UR4][R12.64], R28 ;  /* 0x0000001c0c007986 */ /* 0x0001e2000c101b04 */
[----:B-1----:R-:W-:-:S03]  /*0b00*/  IMAD.WIDE R10, R3, 0x8, R10 ;  /* 0x00000008030a7825 */ /* 0x002fc600078e020a */
[----:B------:R0:W-:Y:S01]  /*0b10*/  STG.E.64 desc[UR6][R8.64], RZ ;  /* 0x000000ff08007986 */ /* 0x0001e2000c101b06 */
[----:B------:R-:W-:-:S03]  /*0b20*/  IMAD.IADD R3, R22, 0x1, R3 ;  /* 0x0000000116037824 */ /* 0x000fc600078e0203 */
[----:B------:R0:W-:Y:S02]  /*0b30*/  STG.E.64 desc[UR10][R10.64], RZ ;  /* 0x000000ff0a007986 */ /* 0x0001e4000c101b0a */
[----:B------:R-:W-:-:S13]  /*0b40*/  ISETP.GE.AND P0, PT, R3, R0, PT ;  /* 0x000000000300720c */ /* 0x000fda0003f06270 */
[----:B0-----:R-:W-:Y:S05]  /*0b50*/  @!P0 BRA `(.L_x_26) ;  /* 0xfffffff8006c8947 */ /* 0x001fea000383ffff */
.L_x_21:
[----:B------:R-:W-:Y:S05]  /*0b60*/  BSYNC.RECONVERGENT B0 ;  /* 0x0000000000007941 */ /* 0x000fea0003800200 */
.L_x_20:
[----:B------:R-:W-:Y:S06]  /*0b70*/  BAR.SYNC.DEFER_BLOCKING 0x0 ;  /* 0x0000000000007b1d */ /* 0x000fec0000010000 */
[----:B------:R-:W-:Y:S05]  /*0b80*/  EXIT ;  /* 0x000000000000794d */ /* 0x000fea0003800000 */
        .type           $_Z4initPdS_S_dii$__internal_trig_reduction_slowpathd,@function
        .size           $_Z4initPdS_S_dii$__internal_trig_reduction_slowpathd,(.L_x_37 - $_Z4initPdS_S_dii$__internal_trig_reduction_slowpathd)
$_Z4initPdS_S_dii$__internal_trig_reduction_slowpathd:
[----:B------:R-:W-:Y:S01]  /*0b90*/  SHF.R.U32.HI R16, RZ, 0x14, R9 ;  /* 0x00000014ff107819 */ /* 0x000fe20000011609 */
[----:B------:R-:W-:-:S03]  /*0ba0*/  IMAD.MOV.U32 R10, RZ, RZ, RZ ;  /* 0x000000ffff0a7224 */ /* 0x000fc600078e00ff */
[----:B------:R-:W-:-:S04]  /*0bb0*/  LOP3.LUT R11, R16, 0x7ff, RZ, 0xc0, !PT ;  /* 0x000007ff100b7812 */ /* 0x000fc800078ec0ff */
[----:B------:R-:W-:-:S13]  /*0bc0*/  ISETP.NE.AND P0, PT, R11, 0x7ff, PT ;  /* 0x000007ff0b00780c */ /* 0x000fda0003f05270 */
[----:B------:R-:W-:Y:S05]  /*0bd0*/  @!P0 BRA `(.L_x_27) ;  /* 0x0000000800508947 */ /* 0x000fea0003800000 */
[----:B------:R-:W-:Y:S01]  /*0be0*/  VIADD R10, R11, 0xfffffc00 ;  /* 0xfffffc000b0a7836 */ /* 0x000fe20000000000 */
[----:B------:R-:W-:Y:S01]  /*0bf0*/  BSSY.RECONVERGENT B2, `(.L_x_28) ;  /* 0x000002e000027945 */ /* 0x000fe20003800200 */
[----:B------:R-:W-:-:S03]  /*0c00*/  CS2R R12, SRZ ;  /* 0x00000000000c7805 */ /* 0x000fc6000001ff00 */
[----:B------:R-:W-:Y:S02]  /*0c10*/  SHF.R.U32.HI R18, RZ, 0x6, R10 ;  /* 0x00000006ff127819 */ /* 0x000fe4000001160a */
[----:B------:R-:W-:Y:S02]  /*0c20*/  ISETP.GE.U32.AND P0, PT, R10, 0x80, PT ;  /* 0x000000800a00780c */ /* 0x000fe40003f06070 */
[C---:B------:R-:W-:Y:S02]  /*0c30*/  IADD3 R17, PT, PT, -R18.reuse, 0x13, RZ ;  /* 0x0000001312117810 */ /* 0x040fe40007ffe1ff */
[----:B------:R-:W-:Y:S02]  /*0c40*/  IADD3 R33, PT, PT, -R18, 0xf, RZ ;  /* 0x0000000f12217810 */ /* 0x000fe40007ffe1ff */
[----:B------:R-:W-:-:S04]  /*0c50*/  SEL R17, R17, 0x12, P0 ;  /* 0x0000001211117807 */ /* 0x000fc80000000000 */
[----:B------:R-:W-:-:S13]  /*0c60*/  ISETP.GE.AND P0, PT, R33, R17, PT ;  /* 0x000000112100720c */ /* 0x000fda0003f06270 */
[----:B------:R-:W-:Y:S05]  /*0c70*/  @P0 BRA `(.L_x_29) ;  /* 0x0000000000940947 */ /* 0x000fea0003800000 */
[----:B------:R-:W0:Y:S01]  /*0c80*/  LDC.64 R10, c[0x0][0x358] ;  /* 0x0000d600ff0a7b82 */ /* 0x000e220000000a00 */
[C---:B------:R-:W-:Y:S01]  /*0c90*/  SHF.L.U64.HI R19, R32.reuse, 0xb, R9 ;  /* 0x0000000b20137819 */ /* 0x040fe20000010209 */
[----:B------:R-:W-:Y:S01]  /*0ca0*/  BSSY.RECONVERGENT B3, `(.L_x_30) ;  /* 0x0000021000037945 */ /* 0x000fe20003800200 */
[----:B------:R-:W-:Y:S01]  /*0cb0*/  IMAD.SHL.U32 R31, R32, 0x800, RZ ;  /* 0x00000800201f7824 */ /* 0x000fe200078e00ff */
[----:B------:R-:W-:Y:S01]  /*0cc0*/  IADD3 R18, PT, PT, RZ, -R18, -R17 ;  /* 0x80000012ff127210 */ /* 0x000fe20007ffe811 */
[----:B------:R-:W-:Y:S01]  /*0cd0*/  IMAD.MOV.U32 R30, RZ, RZ, RZ ;  /* 0x000000ffff1e7224 */ /* 0x000fe200078e00ff */
[----:B------:R-:W-:Y:S02]  /*0ce0*/  CS2R R12, SRZ ;  /* 0x00000000000c7805 */ /* 0x000fe4000001ff00 */
[----:B------:R-:W-:-:S07]  /*0cf0*/  LOP3.LUT R19, R19, 0x80000000, RZ, 0xfc, !PT ;  /* 0x8000000013137812 */ /* 0x000fce00078efcff */
.L_x_31:
[----:B------:R-:W1:Y:S01]  /*0d00*/  LDC.64 R14, c[0x4][RZ] ;  /* 0x01000000ff0e7b82 */ /* 0x000e620000000a00 */
[----:B0-----:R-:W-:Y:S02]  /*0d10*/  R2UR UR4, R10 ;  /* 0x000000000a0472ca */ /* 0x001fe400000e0000 */
[----:B------:R-:W-:Y:S01]  /*0d20*/  R2UR UR5, R11 ;  /* 0x000000000b0572ca */ /* 0x000fe200000e0000 */
[----:B-1----:R-:W-:-:S12]  /*0d30*/  IMAD.WIDE R14, R33, 0x8, R14 ;  /* 0x00000008210e7825 */ /* 0x002fd800078e020e */
[----:B------:R-:W2:Y:S01]  /*0d40*/  LDG.E.64.CONSTANT R14, desc[UR4][R14.64] ;  /* 0x000000040e0e7981 */ /* 0x000ea2000c1e9b00 */
[----:B------:R-:W-:Y:S02]  /*0d50*/  VIADD R18, R18, 0x1 ;  /* 0x0000000112127836 */ /* 0x000fe40000000000 */
[----:B------:R-:W-:Y:S02]  /*0d60*/  VIADD R33, R33, 0x1 ;  /* 0x0000000121217836 */ /* 0x000fe40000000000 */
[----:B--2---:R-:W-:-:S04]  /*0d70*/  IMAD.WIDE.U32 R12, P4, R14, R31, R12 ;  /* 0x0000001f0e0c7225 */ /* 0x004fc8000788000c */
[----:B------:R-:W-:Y:S02]  /*0d80*/  IMAD R35, R14, R19, RZ ;  /* 0x000000130e237224 */ /* 0x000fe400078e02ff */
[CC--:B------:R-:W-:Y:S02]  /*0d90*/  IMAD R32, R15.reuse, R31.reuse, RZ ;  /* 0x0000001f0f207224 */ /* 0x0c0fe400078e02ff */
[----:B------:R-:W-:Y:S01]  /*0da0*/  IMAD.HI.U32 R37, R15, R31, RZ ;  /* 0x0000001f0f257227 */ /* 0x000fe200078e00ff */
[----:B------:R-:W-:-:S03]  /*0db0*/  IADD3 R13, P0, PT, R35, R13, RZ ;  /* 0x0000000d230d7210 */ /* 0x000fc60007f1e0ff */
[----:B------:R-:W-:Y:S01]  /*0dc0*/  IMAD R35, R30, 0x8, R1 ;  /* 0x000000081e237824 */ /* 0x000fe200078e0201 */
[----:B------:R-:W-:Y:S01]  /*0dd0*/  IADD3 R13, P1, PT, R32, R13, RZ ;  /* 0x0000000d200d7210 */ /* 0x000fe20007f3e0ff */
[----:B------:R-:W-:-:S04]  /*0de0*/  IMAD.HI.U32 R32, R14, R19, RZ ;  /* 0x000000130e207227 */ /* 0x000fc800078e00ff */
[----:B------:R-:W-:Y:S01]  /*0df0*/  IMAD.X R14, RZ, RZ, R32, P4 ;  /* 0x000000ffff0e7224 */ /* 0x000fe200020e0620 */
[----:B------:R0:W-:Y:S01]  /*0e00*/  STL.64 [R35], R12 ;  /* 0x0000000c23007387 */ /* 0x0001e20000100a00 */
[----:B------:R-:W-:-:S03]  /*0e10*/  IMAD.HI.U32 R32, R15, R19, RZ ;  /* 0x000000130f207227 */ /* 0x000fc600078e00ff */
[----:B------:R-:W-:Y:S01]  /*0e20*/  IADD3.X R14, P0, PT, R37, R14, RZ, P0, !PT ;  /* 0x0000000e250e7210 */ /* 0x000fe2000071e4ff */
[----:B------:R-:W-:Y:S02]  /*0e30*/  IMAD R15, R15, R19, RZ ;  /* 0x000000130f0f7224 */ /* 0x000fe400078e02ff */
[----:B------:R-:W-:-:S03]  /*0e40*/  VIADD R30, R30, 0x1 ;  /* 0x000000011e1e7836 */ /* 0x000fc60000000000 */
[----:B------:R-:W-:Y:S01]  /*0e50*/  IADD3.X R15, P1, PT, R15, R14, RZ, P1, !PT ;  /* 0x0000000e0f0f7210 */ /* 0x000fe20000f3e4ff */
[----:B------:R-:W-:Y:S01]  /*0e60*/  IMAD.X R14, RZ, RZ, R32, P0 ;  /* 0x000000ffff0e7224 */ /* 0x000fe200000e0620 */
[----:B------:R-:W-:-:S03]  /*0e70*/  ISETP.NE.AND P0, PT, R18, -0xf, PT ;  /* 0xfffffff11200780c */ /* 0x000fc60003f05270 */
[----:B0-----:R-:W-:Y:S02]  /*0e80*/  IMAD.X R13, RZ, RZ, R14, P1 ;  /* 0x000000ffff0d7224 */ /* 0x001fe400008e060e */
[----:B------:R-:W-:-:S08]  /*0e90*/  IMAD.MOV.U32 R12, RZ, RZ, R15 ;  /* 0x000000ffff0c7224 */ /* 0x000fd000078e000f */
[----:B------:R-:W-:Y:S05]  /*0ea0*/  @P0 BRA `(.L_x_31) ;  /* 0xfffffffc00940947 */ /* 0x000fea000383ffff */
[----:B------:R-:W-:Y:S05]  /*0eb0*/  BSYNC.RECONVERGENT B3 ;  /* 0x0000000000037941 */ /* 0x000fea0003800200 */
.L_x_30:
[----:B------:R-:W-:-:S07]  /*0ec0*/  IMAD.MOV.U32 R33, RZ, RZ, R17 ;  /* 0x000000ffff217224 */ /* 0x000fce00078e0011 */
.L_x_29:
[----:B------:R-:W-:Y:S05]  /*0ed0*/  BSYNC.RECONVERGENT B2 ;  /* 0x0000000000027941 */ /* 0x000fea0003800200 */
.L_x_28:
[C---:B------:R-:W-:Y:S02]  /*0ee0*/  LOP3.LUT R10, R16.reuse, 0x7ff, RZ, 0xc0, !PT ;  /* 0x000007ff100a7812 */ /* 0x040fe400078ec0ff */
[----:B------:R-:W-:-:S03]  /*0ef0*/  LOP3.LUT P0, R37, R16, 0x3f, RZ, 0xc0, !PT ;  /* 0x0000003f10257812 */ /* 0x000fc6000780c0ff */
[----:B------:R-:W-:-:S05]  /*0f00*/  VIADD R10, R10, 0xfffffc00 ;  /* 0xfffffc000a0a7836 */ /* 0x000fca0000000000 */
[----:B------:R-:W-:-:S05]  /*0f10*/  SHF.R.U32.HI R10, RZ, 0x6, R10 ;  /* 0x00000006ff0a7819 */ /* 0x000fca000001160a */
[----:B------:R-:W-:-:S04]  /*0f20*/  IMAD.IADD R10, R10, 0x1, R33 ;  /* 0x000000010a0a7824 */ /* 0x000fc800078e0221 */
[----:B------:R-:W-:-:S05]  /*0f30*/  IMAD.U32 R30, R10, 0x8, R1 ;  /* 0x000000080a1e7824 */ /* 0x000fca00078e0001 */
[----:B------:R0:W-:Y:S04]  /*0f40*/  STL.64 [R30+-0x78], R12 ;  /* 0xffff880c1e007387 */ /* 0x0001e80000100a00 */
[----:B------:R-:W2:Y:S04]  /*0f50*/  @P0 LDL.64 R16, [R1+0x8] ;  /* 0x0000080001100983 */ /* 0x000ea80000100a00 */
[----:B------:R-:W3:Y:S04]  /*0f60*/  LDL.64 R14, [R1+0x10] ;  /* 0x00001000010e7983 */ /* 0x000ee80000100a00 */
[----:B------:R-:W4:Y:S01]  /*0f70*/  LDL.64 R10, [R1+0x18] ;  /* 0x00001800010a7983 */ /* 0x000f220000100a00 */
[----:B------:R-:W-:Y:S01]  /*0f80*/  BSSY.RECONVERGENT B2, `(.L_x_32) ;  /* 0x0000035000027945 */ /* 0x000fe20003800200 */
[----:B--2---:R-:W-:-:S02]  /*0f90*/  @P0 SHF.R.U64 R19, R16, 0x1, R17 ;  /* 0x0000000110130819 */ /* 0x004fc40000001211 */
[----:B------:R-:W-:Y:S02]  /*0fa0*/  @P0 SHF.R.U32.HI R17, RZ, 0x1, R17 ;  /* 0x00000001ff110819 */ /* 0x000fe40000011611 */
[----:B------:R-:W-:Y:S02]  /*0fb0*/  @P0 LOP3.LUT R16, R37, 0x3f, RZ, 0x3c, !PT ;  /* 0x0000003f25100812 */ /* 0x000fe400078e3cff */
[C---:B---3--:R-:W-:Y:S02]  /*0fc0*/  @P0 SHF.L.U32 R31, R14.reuse, R37, RZ ;  /* 0x000000250e1f0219 */ /* 0x048fe400000006ff */
[----:B0-----:R-:W-:Y:S02]  /*0fd0*/  @P0 SHF.R.U64 R12, R19, R16, R17 ;  /* 0x00000010130c0219 */ /* 0x001fe40000001211 */
[--C-:B------:R-:W-:Y:S02]  /*0fe0*/  @P0 SHF.R.U32.HI R35, RZ, 0x1, R15.reuse ;  /* 0x00000001ff230819 */ /* 0x100fe4000001160f */
[----:B------:R-:W-:-:S02]  /*0ff0*/  @P0 SHF.R.U64 R33, R14, 0x1, R15 ;  /* 0x000000010e210819 */ /* 0x000fc4000000120f */
[-C--:B------:R-:W-:Y:S02]  /*1000*/  @P0 SHF.L.U64.HI R18, R14, R37.reuse, R15 ;  /* 0x000000250e120219 */ /* 0x080fe4000001020f */
[----:B------:R-:W-:Y:S02]  /*1010*/  @P0 SHF.R.U32.HI R13, RZ, R16, R17 ;  /* 0x00000010ff0d0219 */ /* 0x000fe40000011611 */
[----:B------:R-:W-:Y:S02]  /*1020*/  @P0 LOP3.LUT R14, R31, R12, RZ, 0xfc, !PT ;  /* 0x0000000c1f0e0212 */ /* 0x000fe400078efcff */
[----:B----4-:R-:W-:Y:S02]  /*1030*/  @P0 SHF.L.U32 R17, R10, R37, RZ ;  /* 0x000000250a110219 */ /* 0x010fe400000006ff */
[----:B------:R-:W-:Y:S01]  /*1040*/  @P0 SHF.R.U64 R30, R33, R16, R35 ;  /* 0x00000010211e0219 */ /* 0x000fe20000001223 */
[----:B------:R-:W-:Y:S01]  /*1050*/  IMAD.SHL.U32 R12, R14, 0x4, RZ ;  /* 0x000000040e0c7824 */ /* 0x000fe200078e00ff */
[----:B------:R-:W-:-:S02]  /*1060*/  @P0 LOP3.LUT R15, R18, R13, RZ, 0xfc, !PT ;  /* 0x0000000d120f0212 */ /* 0x000fc400078efcff */
[----:B------:R-:W-:Y:S02]  /*1070*/  @P0 SHF.L.U64.HI R37, R10, R37, R11 ;  /* 0x000000250a250219 */ /* 0x000fe4000001020b */
[----:B------:R-:W-:Y:S02]  /*1080*/  @P0 SHF.R.U32.HI R16, RZ, R16, R35 ;  /* 0x00000010ff100219 */ /* 0x000fe40000011623 */
[----:B------:R-:W-:Y:S02]  /*1090*/  @P0 LOP3.LUT R10, R17, R30, RZ, 0xfc, !PT ;  /* 0x0000001e110a0212 */ /* 0x000fe400078efcff */
[----:B------:R-:W-:Y:S02]  /*10a0*/  SHF.L.U64.HI R14, R14, 0x2, R15 ;  /* 0x000000020e0e7819 */ /* 0x000fe4000001020f */
[----:B------:R-:W-:Y:S02]  /*10b0*/  @P0 LOP3.LUT R11, R37, R16, RZ, 0xfc, !PT ;  /* 0x00000010250b0212 */ /* 0x000fe400078efcff */
[----:B------:R-:W-:-:S02]  /*10c0*/  SHF.L.W.U32.HI R15, R15, 0x2, R10 ;  /* 0x000000020f0f7819 */ /* 0x000fc40000010e0a */
[----:B------:R-:W-:Y:S02]  /*10d0*/  IADD3 RZ, P0, PT, RZ, -R12, RZ ;  /* 0x8000000cffff7210 */ /* 0x000fe40007f1e0ff */
[----:B------:R-:W-:Y:S02]  /*10e0*/  LOP3.LUT R13, RZ, R14, RZ, 0x33, !PT ;  /* 0x0000000eff0d7212 */ /* 0x000fe400078e33ff */
[----:B------:R-:W-:Y:S02]  /*10f0*/  SHF.L.W.U32.HI R10, R10, 0x2, R11 ;  /* 0x000000020a0a7819 */ /* 0x000fe40000010e0b */
[----:B------:R-:W-:Y:S02]  /*1100*/  LOP3.LUT R16, RZ, R15, RZ, 0x33, !PT ;  /* 0x0000000fff107212 */ /* 0x000fe400078e33ff */
[----:B------:R-:W-:Y:S02]  /*1110*/  IADD3.X R13, P0, PT, RZ, R13, RZ, P0, !PT ;  /* 0x0000000dff0d7210 */ /* 0x000fe4000071e4ff */
[----:B------:R-:W-:-:S02]  /*1120*/  LOP3.LUT R17, RZ, R10, RZ, 0x33, !PT ;  /* 0x0000000aff117212 */ /* 0x000fc400078e33ff */
[----:B------:R-:W-:Y:S02]  /*1130*/  IADD3.X R16, P1, PT, RZ, R16, RZ, P0, !PT ;  /* 0x00000010ff107210 */ /* 0x000fe4000073e4ff */
[----:B------:R-:W-:-:S03]  /*1140*/  ISETP.GT.U32.AND P4, PT, R15, -0x1, PT ;  /* 0xffffffff0f00780c */ /* 0x000fc60003f84070 */
[----:B------:R-:W-:Y:S01]  /*1150*/  IMAD.X R17, RZ, RZ, R17, P1 ;  /* 0x000000ffff117224 */ /* 0x000fe200008e0611 */
[----:B------:R-:W-:-:S04]  /*1160*/  ISETP.GT.AND.EX P0, PT, R10, -0x1, PT, P4 ;  /* 0xffffffff0a00780c */ /* 0x000fc80003f04340 */
[----:B------:R-:W-:Y:S02]  /*1170*/  SEL R17, R10, R17, P0 ;  /* 0x000000110a117207 */ /* 0x000fe40000000000 */
[----:B------:R-:W-:Y:S02]  /*1180*/  SEL R18, R15, R16, P0 ;  /* 0x000000100f127207 */ /* 0x000fe40000000000 */
[----:B------:R-:W-:-:S04]  /*1190*/  ISETP.NE.U32.AND P1, PT, R17, RZ, PT ;  /* 0x000000ff1100720c */ /* 0x000fc80003f25070 */
[----:B------:R-:W-:Y:S01]  /*11a0*/  SEL R15, R18, R17, !P1 ;  /* 0x00000011120f7207 */ /* 0x000fe20004800000 */
[----:B------:R-:W-:-:S05]  /*11b0*/  @!P0 IMAD.MOV R12, RZ, RZ, -R12 ;  /* 0x000000ffff0c8224 */ /* 0x000fca00078e0a0c */
[----:B------:R-:W0:Y:S02]  /*11c0*/  FLO.U32 R15, R15 ;  /* 0x0000000f000f7300 */ /* 0x000e2400000e0000 */
[C---:B0-----:R-:W-:Y:S02]  /*11d0*/  IADD3 R19, PT, PT, -R15.reuse, 0x1f, RZ ;  /* 0x0000001f0f137810 */ /* 0x041fe40007ffe1ff */
[----:B------:R-:W-:-:S03]  /*11e0*/  IADD3 R16, PT, PT, -R15, 0x3f, RZ ;  /* 0x0000003f0f107810 */ /* 0x000fc60007ffe1ff */
[----:B------:R-:W-:Y:S01]  /*11f0*/  @P1 IMAD.MOV R16, RZ, RZ, R19 ;  /* 0x000000ffff101224 */ /* 0x000fe200078e0213 */
[----:B------:R-:W-:-:S04]  /*1200*/  SEL R19, R14, R13, P0 ;  /* 0x0000000d0e137207 */ /* 0x000fc80000000000 */
[----:B------:R-:W-:-:S13]  /*1210*/  ISETP.NE.AND P1, PT, R16, RZ, PT ;  /* 0x000000ff1000720c */ /* 0x000fda0003f25270 */
[----:B------:R-:W-:Y:S05]  /*1220*/  @!P1 BRA `(.L_x_33) ;  /* 0x0000000000289947 */ /* 0x000fea0003800000 */
[----:B------:R-:W-:Y:S02]  /*1230*/  LOP3.LUT R13, R16, 0x3f, RZ, 0xc0, !PT ;  /* 0x0000003f100d7812 */ /* 0x000fe400078ec0ff */
[--C-:B------:R-:W-:Y:S02]  /*1240*/  SHF.R.U64 R15, R12, 0x1, R19.reuse ;  /* 0x000000010c0f7819 */ /* 0x100fe40000001213 */
[----:B------:R-:W-:Y:S02]  /*1250*/  SHF.R.U32.HI R19, RZ, 0x1, R19 ;  /* 0x00000001ff137819 */ /* 0x000fe40000011613 */
[----:B------:R-:W-:Y:S02]  /*1260*/  LOP3.LUT R12, R16, 0x3f, RZ, 0xc, !PT ;  /* 0x0000003f100c7812 */ /* 0x000fe400078e0cff */
[CC--:B------:R-:W-:Y:S02]  /*1270*/  SHF.L.U64.HI R17, R18.reuse, R13.reuse, R17 ;  /* 0x0000000d12117219 */ /* 0x0c0fe40000010211 */
[----:B------:R-:W-:-:S02]  /*1280*/  SHF.L.U32 R13, R18, R13, RZ ;  /* 0x0000000d120d7219 */ /* 0x000fc400000006ff */
[-CC-:B------:R-:W-:Y:S02]  /*1290*/  SHF.R.U64 R18, R15, R12.reuse, R19.reuse ;  /* 0x0000000c0f127219 */ /* 0x180fe40000001213 */
[----:B------:R-:W-:Y:S02]  /*12a0*/  SHF.R.U32.HI R12, RZ, R12, R19 ;  /* 0x0000000cff0c7219 */ /* 0x000fe40000011613 */
[----:B------:R-:W-:Y:S02]  /*12b0*/  LOP3.LUT R18, R13, R18, RZ, 0xfc, !PT ;  /* 0x000000120d127212 */ /* 0x000fe400078efcff */
[----:B------:R-:W-:-:S07]  /*12c0*/  LOP3.LUT R17, R17, R12, RZ, 0xfc, !PT ;  /* 0x0000000c11117212 */ /* 0x000fce00078efcff */
.L_x_33:
[----:B------:R-:W-:Y:S05]  /*12d0*/  BSYNC.RECONVERGENT B2 ;  /* 0x0000000000027941 */ /* 0x000fea0003800200 */
.L_x_32:
[----:B------:R-:W-:-:S04]  /*12e0*/  IMAD.WIDE.U32 R14, R18, 0x2168c235, RZ ;  /* 0x2168c235120e7825 */ /* 0x000fc800078e00ff */
[----:B------:R-:W-:Y:S01]  /*12f0*/  IMAD.MOV.U32 R12, RZ, RZ, R15 ;  /* 0x000000ffff0c7224 */ /* 0x000fe200078e000f */
[----:B------:R-:W-:Y:S01]  /*1300*/  IADD3 RZ, P1, PT, R14, R14, RZ ;  /* 0x0000000e0eff7210 */ /* 0x000fe20007f3e0ff */
[----:B------:R-:W-:Y:S02]  /*1310*/  IMAD.MOV.U32 R13, RZ, RZ, RZ ;  /* 0x000000ffff0d7224 */ /* 0x000fe400078e00ff */
[----:B------:R-:W-:-:S04]  /*1320*/  IMAD.HI.U32 R15, R17, -0x36f0255e, RZ ;  /* 0xc90fdaa2110f7827 */ /* 0x000fc800078e00ff */
[----:B------:R-:W-:-:S04]  /*1330*/  IMAD.WIDE.U32 R12, R18, -0x36f0255e, R12 ;  /* 0xc90fdaa2120c7825 */ /* 0x000fc800078e000c */
[----:B------:R-:W-:-:S04]  /*1340*/  IMAD.WIDE.U32 R12, P4, R17, 0x2168c235, R12 ;  /* 0x2168c235110c7825 */ /* 0x000fc8000788000c */
[----:B------:R-:W-:Y:S01]  /*1350*/  IMAD R17, R17, -0x36f0255e, RZ ;  /* 0xc90fdaa211117824 */ /* 0x000fe200078e02ff */
[----:B------:R-:W-:Y:S01]  /*1360*/  IADD3.X RZ, P1, PT, R12, R12, RZ, P1, !PT ;  /* 0x0000000c0cff7210 */ /* 0x000fe20000f3e4ff */
[----:B------:R-:W-:-:S03]  /*1370*/  IMAD.X R14, RZ, RZ, R15, P4 ;  /* 0x000000ffff0e7224 */ /* 0x000fc600020e060f */
[----:B------:R-:W-:-:S04]  /*1380*/  IADD3 R13, P4, PT, R17, R13, RZ ;  /* 0x0000000d110d7210 */ /* 0x000fc80007f9e0ff */
[C---:B------:R-:W-:Y:S01]  /*1390*/  ISETP.GT.U32.AND P5, PT, R13.reuse, RZ, PT ;  /* 0x000000ff0d00720c */ /* 0x040fe20003fa4070 */
[----:B------:R-:W-:Y:S01]  /*13a0*/  IMAD.X R14, RZ, RZ, R14, P4 ;  /* 0x000000ffff0e7224 */ /* 0x000fe200020e060e */
[----:B------:R-:W-:-:S04]  /*13b0*/  IADD3.X R12, P4, PT, R13, R13, RZ, P1, !PT ;  /* 0x0000000d0d0c7210 */ /* 0x000fc80000f9e4ff */
[C---:B------:R-:W-:Y:S01]  /*13c0*/  ISETP.GT.AND.EX P1, PT, R14.reuse, RZ, PT, P5 ;  /* 0x000000ff0e00720c */ /* 0x040fe20003f24350 */
[----:B------:R-:W-:-:S03]  /*13d0*/  IMAD.X R15, R14, 0x1, R14, P4 ;  /* 0x000000010e0f7824 */ /* 0x000fc600020e060e */
[----:B------:R-:W-:Y:S02]  /*13e0*/  SEL R12, R12, R13, P1 ;  /* 0x0000000d0c0c7207 */ /* 0x000fe40000800000 */
[----:B------:R-:W-:Y:S02]  /*13f0*/  SEL R13, R15, R14, P1 ;  /* 0x0000000e0f0d7207 */ /* 0x000fe40000800000 */
[----:B------:R-:W-:Y:S02]  /*1400*/  IADD3 R32, P4, PT, R12, 0x1, RZ ;  /* 0x000000010c207810 */ /* 0x000fe40007f9e0ff */
[----:B------:R-:W-:Y:S02]  /*1410*/  SEL R15, RZ, 0xffffffff, !P1 ;  /* 0xffffffffff0f7807 */ /* 0x000fe40004800000 */
[----:B------:R-:W-:Y:S01]  /*1420*/  LOP3.LUT P1, R9, R9, 0x80000000, RZ, 0xc0, !PT ;  /* 0x8000000009097812 */ /* 0x000fe2000782c0ff */
[----:B------:R-:W-:Y:S02]  /*1430*/  IMAD.X R13, RZ, RZ, R13, P4 ;  /* 0x000000ffff0d7224 */ /* 0x000fe400020e060d */
[----:B------:R-:W-:Y:S01]  /*1440*/  IMAD.IADD R12, R15, 0x1, -R16 ;  /* 0x000000010f0c7824 */ /* 0x000fe200078e0a10 */
[----:B------:R-:W-:-:S02]  /*1450*/  SHF.R.U32.HI R15, RZ, 0x1e, R11 ;  /* 0x0000001eff0f7819 */ /* 0x000fc4000001160b */
[----:B------:R-:W-:Y:S01]  /*1460*/  SHF.R.U64 R32, R32, 0xa, R13 ;  /* 0x0000000a20207819 */ /* 0x000fe2000000120d */
[----:B------:R-:W-:Y:S01]  /*1470*/  IMAD.SHL.U32 R12, R12, 0x100000, RZ ;  /* 0x001000000c0c7824 */ /* 0x000fe200078e00ff */
[----:B------:R-:W-:Y:S02]  /*1480*/  LEA.HI R10, R10, R15, RZ, 0x1 ;  /* 0x0000000f0a0a7211 */ /* 0x000fe400078f08ff */
[----:B------:R-:W-:Y:S02]  /*1490*/  IADD3 R32, P4, PT, R32, 0x1, RZ ;  /* 0x0000000120207810 */ /* 0x000fe40007f9e0ff */
[----:B------:R-:W-:Y:S01]  /*14a0*/  @!P0 LOP3.LUT R9, R9, 0x80000000, RZ, 0x3c, !PT ;  /* 0x8000000009098812 */ /* 0x000fe200078e3cff */
[----:B------:R-:W-:Y:S01]  /*14b0*/  @P1 IMAD.MOV R10, RZ, RZ, -R10 ;  /* 0x000000ffff0a1224 */ /* 0x000fe200078e0a0a */
[----:B------:R-:W-:-:S04]  /*14c0*/  LEA.HI.X R13, R13, RZ, RZ, 0x16, P4 ;  /* 0x000000ff0d0d7211 */ /* 0x000fc800020fb4ff */
[--C-:B------:R-:W-:Y:S02]  /*14d0*/  SHF.R.U64 R32, R32, 0x1, R13.reuse ;  /* 0x0000000120207819 */ /* 0x100fe4000000120d */
[----:B------:R-:W-:Y:S02]  /*14e0*/  SHF.R.U32.HI R11, RZ, 0x1, R13 ;  /* 0x00000001ff0b7819 */ /* 0x000fe4000001160d */
[----:B------:R-:W-:-:S04]  /*14f0*/  IADD3 R32, P4, P5, RZ, RZ, R32 ;  /* 0x000000ffff207210 */ /* 0x000fc80007d9e020 */
[----:B------:R-:W-:-:S04]  /*1500*/  IADD3.X R12, PT, PT, R12, 0x3fe00000, R11, P4, P5 ;  /* 0x3fe000000c0c7810 */ /* 0x000fc800027ea40b */
[----:B------:R-:W-:-:S07]  /*1510*/  LOP3.LUT R9, R12, R9, RZ, 0xfc, !PT ;  /* 0x000000090c097212 */ /* 0x000fce00078efcff */
.L_x_27:
[----:B------:R-:W-:Y:S02]  /*1520*/  IMAD.MOV.U32 R33, RZ, RZ, R9 ;  /* 0x000000ffff217224 */ /* 0x000fe400078e0009 */
[----:B------:R-:W-:-:S04]  /*1530*/  IMAD.MOV.U32 R9, RZ, RZ, 0x0 ;  /* 0x00000000ff097424 */ /* 0x000fc800078e00ff */
[----:B------:R-:W-:Y:S05]  /*1540*/  RET.REL.NODEC R8 `(_Z4initPdS_S_dii) ;  /* 0xffffffe808ac7950 */ /* 0x000fea0003c3ffff */
.L_x_34:
        /* <DEDUP_REMOVED lines=11> */
.L_x_37:


//--------------------- .nv.global.init           --------------------------
	.section	.nv.global.init,"aw",@progbits
	.align	16
.nv.global.init:
	.type		__cudart_sin_cos_coeffs,@object
	.size		__cudart_sin_cos_coeffs,(__cudart_i2opi_d - __cudart_sin_cos_coeffs)
__cudart_sin_cos_coeffs:
        /*0000*/ 	.byte	0x46, 0xd2, 0xb0, 0x2c, 0xf1, 0xe5, 0x5a, 0xbe, 0x92, 0xe3, 0xac, 0x69, 0xe3, 0x1d, 0xc7, 0x3e
        /*0010*/ 	.byte	0xa1, 0x62, 0xdb, 0x19, 0xa0, 0x01, 0x2a, 0xbf, 0x18, 0x08, 0x11, 0x11, 0x11, 0x11, 0x81, 0x3f
        /*0020*/ 	.byte	0x54, 0x55, 0x55, 0x55, 0x55, 0x55, 0xc5, 0xbf, 0x00, 0x00, 0x00, 0x00, 0x00, 0x00, 0x00, 0x00
        /*0030*/ 	.byte	0x00, 0x00, 0x00, 0x00, 0x00, 0x00, 0x00, 0x00, 0x64, 0x81, 0xfd, 0x20, 0x83, 0xff, 0xa8, 0xbd
        /*0040*/ 	.byte	0x28, 0x85, 0xef, 0xc1, 0xa7, 0xee, 0x21, 0x3e, 0xd9, 0xe6, 0x06, 0x8e, 0x4f, 0x7e, 0x92, 0xbe
        /*0050*/ 	.byte	0xe9, 0xbc, 0xdd, 0x19, 0xa0, 0x01, 0xfa, 0x3e, 0x47, 0x5d, 0xc1, 0x16, 0x6c, 0xc1, 0x56, 0xbf
        /*0060*/ 	.byte	0x51, 0x55, 0x55, 0x55, 0x55, 0x55, 0xa5, 0x3f, 0x00, 0x00, 0x00, 0x00, 0x00, 0x00, 0xe0, 0xbf
        /*0070*/ 	.byte	0x00, 0x00, 0x00, 0x00, 0x00, 0x00, 0xf0, 0x3f, 0x00, 0x00, 0x00, 0x00, 0x00, 0x00, 0x00, 0x00
	.type		__cudart_i2opi_d,@object
	.size		__cudart_i2opi_d,(.L_0 - __cudart_i2opi_d)
__cudart_i2opi_d:
        /* <DEDUP_REMOVED lines=9> */
.L_0:


//--------------------- .nv.shared._Z6evolvePdS_S_S_dii --------------------------
	.section	.nv.shared._Z6evolvePdS_S_S_dii,"aw",@nobits
	.sectionflags	@""
	.align	4
.nv.shared._Z6evolvePdS_S_S_dii:
	.zero		2048


//--------------------- .nv.shared.reserved.0     --------------------------
	.section	.nv.shared.reserved.0,"aw",@nobits
	.weak		__nv_reservedSMEM_offset_0_alias
	.size		__nv_reservedSMEM_offset_0_alias, 0, 64
	.other		__nv_reservedSMEM_offset_0_alias,@"STO_CUDA_RESERVED_SHARED STV_DEFAULT"
__nv_reservedSMEM_offset_0_alias:
	.zero		0
	.zero		64


//--------------------- .nv.constant0._Z6evolvePdS_S_S_dii --------------------------
	.section	.nv.constant0._Z6evolvePdS_S_S_dii,"a",@progbits
	.sectionflags	@""
	.align	4
.nv.constant0._Z6evolvePdS_S_S_dii:
	.zero		944


//--------------------- .nv.constant0._Z4initPdS_S_dii --------------------------
	.section	.nv.constant0._Z4initPdS_S_dii,"a",@progbits
	.sectionflags	@""
	.align	4
.nv.constant0._Z4initPdS_S_dii:
	.zero		936


//--------------------- SYMBOLS --------------------------

	.type		.nv.reservedSmem.offset0,@object
	.size		.nv.reservedSmem.offset0,0x4
	.type		.nv.reservedSmem.cap,@object
	.size		.nv.reservedSmem.cap,0x4
